// auto-generated by cutlass_sweep.conv — config: {"arch": "sm_100", "cluster_m": 2, "cluster_n": 1, "conv_kind": "fprop", "dtype": "fp16", "ndim": 3, "tile_k": 32, "tile_m": 64, "tile_n": 64}
#include "cutlass/cutlass.h"
#include "cute/tensor.hpp"
#include "cutlass/kernel_hardware_info.hpp"
#include "cutlass/conv/convolution.h"
#include "cutlass/conv/dispatch_policy.hpp"
#include "cutlass/conv/collective/collective_builder.hpp"
#include "cutlass/conv/kernel/conv_universal.hpp"
#include "cutlass/conv/device/conv_universal_adapter.hpp"
#include "cutlass/epilogue/collective/collective_builder.hpp"

using namespace cute;
using Elem = cutlass::half_t;
using Acc  = float;
using LayoutAB = cutlass::layout::TensorNDHWC;
using LayoutC  = cutlass::layout::TensorNDHWC;
constexpr auto ConvOp = cutlass::conv::Operator::kFprop;
using TileShape    = Shape<_64, _64, Shape<_32>>;
using ClusterShape = Shape<_2, _1, _1>;

using CollectiveEpilogue = typename cutlass::epilogue::collective::CollectiveBuilder<
    cutlass::arch::Sm100, cutlass::arch::OpClassTensorOp,
    TileShape, ClusterShape,
    cutlass::epilogue::collective::EpilogueTileAuto,
    Acc, Acc,
    Elem, LayoutC, 128 / cutlass::sizeof_bits<Elem>::value,
    Elem, LayoutC, 128 / cutlass::sizeof_bits<Elem>::value,
    cutlass::epilogue::collective::EpilogueScheduleAuto
  >::CollectiveOp;

using CollectiveMainloop = typename cutlass::conv::collective::CollectiveBuilder<
    cutlass::arch::Sm100, cutlass::arch::OpClassTensorOp, ConvOp,
    Elem, LayoutAB, 128 / cutlass::sizeof_bits<Elem>::value,
    Elem, LayoutAB, 128 / cutlass::sizeof_bits<Elem>::value,
    Acc,
    TileShape, ClusterShape,
    cutlass::conv::collective::StageCountAutoCarveout<
        static_cast<int>(sizeof(typename CollectiveEpilogue::SharedStorage))>,
    cutlass::conv::collective::KernelScheduleAuto
  >::CollectiveOp;

using ProblemShape = cutlass::conv::ConvProblemShape<
    ConvOp, CollectiveMainloop::DispatchPolicy::NumSpatialDimensions>;
using ConvKernel = cutlass::conv::kernel::ConvUniversal<
    ProblemShape, CollectiveMainloop, CollectiveEpilogue>;
using Conv = cutlass::conv::device::ConvUniversalAdapter<ConvKernel>;

auto* _anchor = &cutlass::device_kernel<ConvKernel>;


// ===== COMPILED SASS (sm_100a) =====

	.target	sm_100a

	.elftype	@"ET_EXEC"


//--------------------- .note.nv.tkinfo           --------------------------
	.section	.note.nv.tkinfo,"",@"SHT_NOTE"
	.sectionflags	@"SHF_NOTE_NV_TKINFO"
	.tkinfo
        /*0018*/ 	.word	0x00000002
        /*0030*/ 	.string	""
        /*0030*/ 	.string	"ptxas"
        /*0030*/ 	.string	"Cuda compilation tools, release 13.0, V13.0.88"
        /*0030*/ 	.string	"Build cuda_13.0.r13.0/compiler.36424714_0"
        /*0030*/ 	.string	"-arch sm_100a -m 64 "



//--------------------- .note.nv.cuinfo           --------------------------
	.section	.note.nv.cuinfo,"",@"SHT_NOTE"
	.sectionflags	@"SHF_NOTE_NV_CUINFO"
        /*0018*/ 	.short	0x0002
        /*001a*/ 	.short	0x0064
        /*001c*/ 	.short	0x0082
	.zero		2


//--------------------- .nv.info                  --------------------------
	.section	.nv.info,"",@"SHT_CUDA_INFO"
	.align	4


	//----- nvinfo : EIATTR_REGCOUNT
	.align		4
        /*0000*/ 	.byte	0x04, 0x2f
        /*0002*/ 	.short	(.L_19 - .L_18)
	.align		4
.L_18:
        /*0004*/ 	.word	index@(_ZN7cutlass13device_kernelINS_4conv6kernel13ConvUniversalINS1_16ConvProblemShapeILNS1_8OperatorE0ELi3EEENS1_10collective14CollectiveConvINS1_47MainloopSm100TmaUmmaWarpSpecializedImplicitGemmILS5_0ELi26ELi3ELi1ELi2EN4cute5tupleIJNSA_1CILi2EEENSC_ILi1EEESE_EEEEENSB_IJNSC_ILi64EEESH_NSB_IJNSC_ILi32EEEEEEEEENS_6half_tESL_NSA_8TiledMMAINSA_8MMA_AtomIJNSA_20SM100_MMA_F16BF16_SSISL_SL_fLi64ELi64ELNSA_4UMMA5MajorE0ELSQ_0ELNSP_7ScaleInE0ELSR_0EEEEEENSA_6LayoutINSB_IJSE_SE_SE_EEENSB_IJNSC_ILi0EEESW_SW_EEEEENSB_IJNSA_10UnderscoreESZ_SZ_EEEEENS7_6detail27Sm100ImplicitGemmTileTraitsINSA_20SM90_TMA_LOAD_IM2COLENSA_14ComposedLayoutINSA_7SwizzleILi2ELi4ELi3EEENSA_18smem_ptr_flag_bitsILi16EEENSU_INSB_IJNSC_ILi8EEESI_EEENSB_IJSI_SE_EEEEEEEvEENS13_INSA_23SM90_TMA_LOAD_MULTICASTES1E_vEEEENS_8epilogue10collective18CollectiveEpilogueINS1J_23Sm100TmaWarpSpecializedILi3ELi2ELi16ELb1ELb0EEEJSK_NSB_IJNSU_ISH_SE_EENSU_ISI_SE_EEEEESL_NSB_IJNSB_IJllllEEESE_SW_EEESL_S1S_NS1J_6fusion15FusionCallbacksIS1N_NS1T_17LinearCombinationISL_fSL_fLNS_15FloatRoundStyleE2EEESK_S1Q_JEEENSA_5SM1004TMEM4LOAD26SM100_TMEM_LOAD_16dp256b4xES14_S1E_NSA_17SM75_U32x4_LDSM_NENSA_21SM90_TMA_STORE_IM2COLES1E_NSA_17SM90_U32x4_STSM_NENSA_39AutoVectorizingCopyWithAssumedAlignmentILi128EEEEEEvvEEEEvNT_6ParamsE)
        /*0008*/ 	.word	0x00000047


	//----- nvinfo : EIATTR_FRAME_SIZE
	.align		4
.L_19:
        /*000c*/ 	.byte	0x04, 0x11
        /*000e*/ 	.short	(.L_21 - .L_20)
	.align		4
.L_20:
        /*0010*/ 	.word	index@($__internal_2_$__cuda_sm10x_tcgen05_guardrail_trap_unallocated_columns_being_dealloced)
        /*0014*/ 	.word	0x00000008


	//----- nvinfo : EIATTR_FRAME_SIZE
	.align		4
.L_21:
        /*0018*/ 	.byte	0x04, 0x11
        /*001a*/ 	.short	(.L_23 - .L_22)
	.align		4
.L_22:
        /*001c*/ 	.word	index@($__internal_1_$__cuda_sm10x_tcgen05_guardrail_trap_phase_invalid_during_alloc)
        /*0020*/ 	.word	0x00000008


	//----- nvinfo : EIATTR_FRAME_SIZE
	.align		4
.L_23:
        /*0024*/ 	.byte	0x04, 0x11
        /*0026*/ 	.short	(.L_25 - .L_24)
	.align		4
.L_24:
        /*0028*/ 	.word	index@($__internal_0_$__cuda_sm10x_tcgen05_guardrail_trap_col_being_dealloced_not_returned_by_alloc)
        /*002c*/ 	.word	0x00000008


	//----- nvinfo : EIATTR_FRAME_SIZE
	.align		4
.L_25:
        /*0030*/ 	.byte	0x04, 0x11
        /*0032*/ 	.short	(.L_27 - .L_26)
	.align		4
.L_26:
        /*0034*/ 	.word	index@(_ZN7cutlass13device_kernelINS_4conv6kernel13ConvUniversalINS1_16ConvProblemShapeILNS1_8OperatorE0ELi3EEENS1_10collective14CollectiveConvINS1_47MainloopSm100TmaUmmaWarpSpecializedImplicitGemmILS5_0ELi26ELi3ELi1ELi2EN4cute5tupleIJNSA_1CILi2EEENSC_ILi1EEESE_EEEEENSB_IJNSC_ILi64EEESH_NSB_IJNSC_ILi32EEEEEEEEENS_6half_tESL_NSA_8TiledMMAINSA_8MMA_AtomIJNSA_20SM100_MMA_F16BF16_SSISL_SL_fLi64ELi64ELNSA_4UMMA5MajorE0ELSQ_0ELNSP_7ScaleInE0ELSR_0EEEEEENSA_6LayoutINSB_IJSE_SE_SE_EEENSB_IJNSC_ILi0EEESW_SW_EEEEENSB_IJNSA_10UnderscoreESZ_SZ_EEEEENS7_6detail27Sm100ImplicitGemmTileTraitsINSA_20SM90_TMA_LOAD_IM2COLENSA_14ComposedLayoutINSA_7SwizzleILi2ELi4ELi3EEENSA_18smem_ptr_flag_bitsILi16EEENSU_INSB_IJNSC_ILi8EEESI_EEENSB_IJSI_SE_EEEEEEEvEENS13_INSA_23SM90_TMA_LOAD_MULTICASTES1E_vEEEENS_8epilogue10collective18CollectiveEpilogueINS1J_23Sm100TmaWarpSpecializedILi3ELi2ELi16ELb1ELb0EEEJSK_NSB_IJNSU_ISH_SE_EENSU_ISI_SE_EEEEESL_NSB_IJNSB_IJllllEEESE_SW_EEESL_S1S_NS1J_6fusion15FusionCallbacksIS1N_NS1T_17LinearCombinationISL_fSL_fLNS_15FloatRoundStyleE2EEESK_S1Q_JEEENSA_5SM1004TMEM4LOAD26SM100_TMEM_LOAD_16dp256b4xES14_S1E_NSA_17SM75_U32x4_LDSM_NENSA_21SM90_TMA_STORE_IM2COLES1E_NSA_17SM90_U32x4_STSM_NENSA_39AutoVectorizingCopyWithAssumedAlignmentILi128EEEEEEvvEEEEvNT_6ParamsE)
        /*0038*/ 	.word	0x00000008


	//----- nvinfo : EIATTR_MIN_STACK_SIZE
	.align		4
.L_27:
        /*003c*/ 	.byte	0x04, 0x12
        /*003e*/ 	.short	(.L_29 - .L_28)
	.align		4
.L_28:
        /*0040*/ 	.word	index@(_ZN7cutlass13device_kernelINS_4conv6kernel13ConvUniversalINS1_16ConvProblemShapeILNS1_8OperatorE0ELi3EEENS1_10collective14CollectiveConvINS1_47MainloopSm100TmaUmmaWarpSpecializedImplicitGemmILS5_0ELi26ELi3ELi1ELi2EN4cute5tupleIJNSA_1CILi2EEENSC_ILi1EEESE_EEEEENSB_IJNSC_ILi64EEESH_NSB_IJNSC_ILi32EEEEEEEEENS_6half_tESL_NSA_8TiledMMAINSA_8MMA_AtomIJNSA_20SM100_MMA_F16BF16_SSISL_SL_fLi64ELi64ELNSA_4UMMA5MajorE0ELSQ_0ELNSP_7ScaleInE0ELSR_0EEEEEENSA_6LayoutINSB_IJSE_SE_SE_EEENSB_IJNSC_ILi0EEESW_SW_EEEEENSB_IJNSA_10UnderscoreESZ_SZ_EEEEENS7_6detail27Sm100ImplicitGemmTileTraitsINSA_20SM90_TMA_LOAD_IM2COLENSA_14ComposedLayoutINSA_7SwizzleILi2ELi4ELi3EEENSA_18smem_ptr_flag_bitsILi16EEENSU_INSB_IJNSC_ILi8EEESI_EEENSB_IJSI_SE_EEEEEEEvEENS13_INSA_23SM90_TMA_LOAD_MULTICASTES1E_vEEEENS_8epilogue10collective18CollectiveEpilogueINS1J_23Sm100TmaWarpSpecializedILi3ELi2ELi16ELb1ELb0EEEJSK_NSB_IJNSU_ISH_SE_EENSU_ISI_SE_EEEEESL_NSB_IJNSB_IJllllEEESE_SW_EEESL_S1S_NS1J_6fusion15FusionCallbacksIS1N_NS1T_17LinearCombinationISL_fSL_fLNS_15FloatRoundStyleE2EEESK_S1Q_JEEENSA_5SM1004TMEM4LOAD26SM100_TMEM_LOAD_16dp256b4xES14_S1E_NSA_17SM75_U32x4_LDSM_NENSA_21SM90_TMA_STORE_IM2COLES1E_NSA_17SM90_U32x4_STSM_NENSA_39AutoVectorizingCopyWithAssumedAlignmentILi128EEEEEEvvEEEEvNT_6ParamsE)
        /*0044*/ 	.word	0x00000008
.L_29:


//--------------------- .nv.compat                --------------------------
	.section	.nv.compat,"",@"SHT_CUDA_COMPAT_INFO"
	.align	4
        /*0000*/ 	.byte	0x02, 0x09, 0x01, 0x00, 0x02, 0x02, 0x02, 0x00, 0x02, 0x05, 0x05, 0x00, 0x03, 0x07, 0x01, 0x01
        /*0010*/ 	.byte	0x02, 0x03, 0x01, 0x00, 0x02, 0x06, 0x01, 0x00, 0x04, 0x0b, 0x08, 0x00, 0x09, 0x00, 0x00, 0x00
        /*0020*/ 	.byte	0x00, 0x00, 0x00, 0x00


//--------------------- .nv.info._ZN7cutlass13device_kernelINS_4conv6kernel13ConvUniversalINS1_16ConvProblemShapeILNS1_8OperatorE0ELi3EEENS1_10collective14CollectiveConvINS1_47MainloopSm100TmaUmmaWarpSpecializedImplicitGemmILS5_0ELi26ELi3ELi1ELi2EN4cute5tupleIJNSA_1CILi2EEENSC_ILi1EEESE_EEEEENSB_IJNSC_ILi64EEESH_NSB_IJNSC_ILi32EEEEEEEEENS_6half_tESL_NSA_8TiledMMAINSA_8MMA_AtomIJNSA_20SM100_MMA_F16BF16_SSISL_SL_fLi64ELi64ELNSA_4UMMA5MajorE0ELSQ_0ELNSP_7ScaleInE0ELSR_0EEEEEENSA_6LayoutINSB_IJSE_SE_SE_EEENSB_IJNSC_ILi0EEESW_SW_EEEEENSB_IJNSA_10UnderscoreESZ_SZ_EEEEENS7_6detail27Sm100ImplicitGemmTileTraitsINSA_20SM90_TMA_LOAD_IM2COLENSA_14ComposedLayoutINSA_7SwizzleILi2ELi4ELi3EEENSA_18smem_ptr_flag_bitsILi16EEENSU_INSB_IJNSC_ILi8EEESI_EEENSB_IJSI_SE_EEEEEEEvEENS13_INSA_23SM90_TMA_LOAD_MULTICASTES1E_vEEEENS_8epilogue10collective18CollectiveEpilogueINS1J_23Sm100TmaWarpSpecializedILi3ELi2ELi16ELb1ELb0EEEJSK_NSB_IJNSU_ISH_SE_EENSU_ISI_SE_EEEEESL_NSB_IJNSB_IJllllEEESE_SW_EEESL_S1S_NS1J_6fusion15FusionCallbacksIS1N_NS1T_17LinearCombinationISL_fSL_fLNS_15FloatRoundStyleE2EEESK_S1Q_JEEENSA_5SM1004TMEM4LOAD26SM100_TMEM_LOAD_16dp256b4xES14_S1E_NSA_17SM75_U32x4_LDSM_NENSA_21SM90_TMA_STORE_IM2COLES1E_NSA_17SM90_U32x4_STSM_NENSA_39AutoVectorizingCopyWithAssumedAlignmentILi128EEEEEEvvEEEEvNT_6ParamsE --------------------------
	.section	.nv.info._ZN7cutlass13device_kernelINS_4conv6kernel13ConvUniversalINS1_16ConvProblemShapeILNS1_8OperatorE0ELi3EEENS1_10collective14CollectiveConvINS1_47MainloopSm100TmaUmmaWarpSpecializedImplicitGemmILS5_0ELi26ELi3ELi1ELi2EN4cute5tupleIJNSA_1CILi2EEENSC_ILi1EEESE_EEEEENSB_IJNSC_ILi64EEESH_NSB_IJNSC_ILi32EEEEEEEEENS_6half_tESL_NSA_8TiledMMAINSA_8MMA_AtomIJNSA_20SM100_MMA_F16BF16_SSISL_SL_fLi64ELi64ELNSA_4UMMA5MajorE0ELSQ_0ELNSP_7ScaleInE0ELSR_0EEEEEENSA_6LayoutINSB_IJSE_SE_SE_EEENSB_IJNSC_ILi0EEESW_SW_EEEEENSB_IJNSA_10UnderscoreESZ_SZ_EEEEENS7_6detail27Sm100ImplicitGemmTileTraitsINSA_20SM90_TMA_LOAD_IM2COLENSA_14ComposedLayoutINSA_7SwizzleILi2ELi4ELi3EEENSA_18smem_ptr_flag_bitsILi16EEENSU_INSB_IJNSC_ILi8EEESI_EEENSB_IJSI_SE_EEEEEEEvEENS13_INSA_23SM90_TMA_LOAD_MULTICASTES1E_vEEEENS_8epilogue10collective18CollectiveEpilogueINS1J_23Sm100TmaWarpSpecializedILi3ELi2ELi16ELb1ELb0EEEJSK_NSB_IJNSU_ISH_SE_EENSU_ISI_SE_EEEEESL_NSB_IJNSB_IJllllEEESE_SW_EEESL_S1S_NS1J_6fusion15FusionCallbacksIS1N_NS1T_17LinearCombinationISL_fSL_fLNS_15FloatRoundStyleE2EEESK_S1Q_JEEENSA_5SM1004TMEM4LOAD26SM100_TMEM_LOAD_16dp256b4xES14_S1E_NSA_17SM75_U32x4_LDSM_NENSA_21SM90_TMA_STORE_IM2COLES1E_NSA_17SM90_U32x4_STSM_NENSA_39AutoVectorizingCopyWithAssumedAlignmentILi128EEEEEEvvEEEEvNT_6ParamsE,"",@"SHT_CUDA_INFO"
	.sectionflags	@""
	.align	4


	//----- nvinfo : EIATTR_CUDA_API_VERSION
	.align		4
        /*0000*/ 	.byte	0x04, 0x37
        /*0002*/ 	.short	(.L_31 - .L_30)
.L_30:
        /*0004*/ 	.word	0x00000082


	//----- nvinfo : EIATTR_KPARAM_INFO
	.align		4
.L_31:
        /*0008*/ 	.byte	0x04, 0x17
        /*000a*/ 	.short	(.L_33 - .L_32)
.L_32:
        /*000c*/ 	.word	0x00000000
        /*0010*/ 	.short	0x0000
        /*0012*/ 	.short	0x0000
        /*0014*/ 	.byte	0x00, 0xf0, 0x01, 0x24


	//----- nvinfo : EIATTR_AT_ENTRY_FRAGMENTS
	.align		4
.L_33:
        /*0018*/ 	.byte	0x04, 0x4f
        /*001a*/ 	.short	(.L_35 - .L_34)


	//   ....[0]....
.L_34:
        /*001c*/ 	.word	0x00000006


	//----- nvinfo : EIATTR_RESERVED_SMEM_USED
	.align		4
.L_35:
        /*0020*/ 	.byte	0x01, 0x41
	.zero		2


	//----- nvinfo : EIATTR_SPARSE_MMA_MASK
	.align		4
        /*0024*/ 	.byte	0x03, 0x50
        /*0026*/ 	.short	0x0000


	//----- nvinfo : EIATTR_TCGEN05_1CTA_USED
	.align		4
        /*0028*/ 	.byte	0x01, 0x51
	.zero		2


	//----- nvinfo : EIATTR_MAXREG_COUNT
	.align		4
        /*002c*/ 	.byte	0x03, 0x1b
        /*002e*/ 	.short	0x00ff


	//----- nvinfo : EIATTR_NUM_BARRIERS
	.align		4
        /*0030*/ 	.byte	0x02, 0x4c
        /*0032*/ 	.byte	0x07
	.zero		1


	//----- nvinfo : EIATTR_EXTERNS
	.align		4
        /*0034*/ 	.byte	0x04, 0x0f
        /*0036*/ 	.short	(.L_37 - .L_36)


	//   ....[0]....
	.align		4
.L_36:
        /*0038*/ 	.word	index@(__assertfail)


	//----- nvinfo : EIATTR_MERCURY_ISA_VERSION
	.align		4
.L_37:
        /*003c*/ 	.byte	0x03, 0x5f
        /*003e*/ 	.short	0x0101


	//----- nvinfo : EIATTR_INT_WARP_WIDE_INSTR_OFFSETS
	.align		4
        /*0040*/ 	.byte	0x04, 0x31
        /*0042*/ 	.short	(.L_39 - .L_38)


	//   ....[0]....
.L_38:
        /*0044*/ 	.word	0x00004c90


	//   ....[1]....
        /*0048*/ 	.word	0x00004cb0


	//   ....[2]....
        /*004c*/ 	.word	0x00004ce0


	//   ....[3]....
        /*0050*/ 	.word	0x00005a10


	//   ....[4]....
        /*0054*/ 	.word	0x00005b40


	//   ....[5]....
        /*0058*/ 	.word	0x00005cd0


	//   ....[6]....
        /*005c*/ 	.word	0x00005d80


	//----- nvinfo : EIATTR_COOP_GROUP_MASK_REGIDS
	.align		4
.L_39:
        /*0060*/ 	.byte	0x04, 0x29
        /*0062*/ 	.short	(.L_41 - .L_40)


	//   ....[0]....
.L_40:
        /*0064*/ 	.word	0xffffffff


	//   ....[1]....
        /*0068*/ 	.word	0xffffffff


	//   ....[2]....
        /*006c*/ 	.word	0xffffffff


	//   ....[3]....
        /*0070*/ 	.word	0xffffffff


	//   ....[4]....
        /*0074*/ 	.word	0xffffffff


	//   ....[5]....
        /*0078*/ 	.word	0xffffffff


	//   ....[6]....
        /*007c*/ 	.word	0xffffffff


	//   ....[7]....
        /*0080*/ 	.word	0xffffffff


	//   ....[8]....
        /*0084*/ 	.word	0xffffffff


	//   ....[9]....
        /*0088*/ 	.word	0xffffffff


	//   ....[10]....
        /*008c*/ 	.word	0xffffffff


	//   ....[11]....
        /*0090*/ 	.word	0xffffffff


	//   ....[12]....
        /*0094*/ 	.word	0xffffffff


	//----- nvinfo : EIATTR_COOP_GROUP_INSTR_OFFSETS
	.align		4
.L_41:
        /*0098*/ 	.byte	0x04, 0x28
        /*009a*/ 	.short	(.L_43 - .L_42)


	//   ....[0]....
.L_42:
        /*009c*/ 	.word	0x00000090


	//   ....[1]....
        /*00a0*/ 	.word	0x00000500


	//   ....[2]....
        /*00a4*/ 	.word	0x00000980


	//   ....[3]....
        /*00a8*/ 	.word	0x00000b00


	//   ....[4]....
        /*00ac*/ 	.word	0x00000c00


	//   ....[5]....
        /*00b0*/ 	.word	0x00000d50


	//   ....[6]....
        /*00b4*/ 	.word	0x00000f50


	//   ....[7]....
        /*00b8*/ 	.word	0x00002830


	//   ....[8]....
        /*00bc*/ 	.word	0x000040a0


	//   ....[9]....
        /*00c0*/ 	.word	0x000042b0


	//   ....[10]....
        /*00c4*/ 	.word	0x000042e0


	//   ....[11]....
        /*00c8*/ 	.word	0x00004b70


	//   ....[12]....
        /*00cc*/ 	.word	0x00004db0


	//----- nvinfo : EIATTR_VRC_CTA_INIT_COUNT
	.align		4
.L_43:
        /*00d0*/ 	.byte	0x02, 0x4a
        /*00d2*/ 	.byte	0x80
	.zero		1


	//----- nvinfo : EIATTR_SYSCALL_OFFSETS
	.align		4
        /*00d4*/ 	.byte	0x04, 0x46
        /*00d6*/ 	.short	(.L_45 - .L_44)


	//   ....[0]....
.L_44:
        /*00d8*/ 	.word	0x00006aa0


	//   ....[1]....
        /*00dc*/ 	.word	0x00006b90


	//   ....[2]....
        /*00e0*/ 	.word	0x00007540


	//   ....[3]....
        /*00e4*/ 	.word	0x00007ec0


	//----- nvinfo : EIATTR_MBARRIER_INSTR_OFFSETS
	.align		4
.L_45:
        /*00e8*/ 	.byte	0x04, 0x39
        /*00ea*/ 	.short	(.L_47 - .L_46)


	//   ....[0]....
.L_46:
        /*00ec*/ 	.word	0x00000620
        /*00f0*/ 	.word	0x000000ff
        /*00f4*/ 	.word	0x00000000
        /*00f8*/ 	.short	0x0100
        /*00fa*/ 	.byte	0x04
	.zero		1


	//   ....[1]....
        /*00fc*/ 	.word	0x00000630
        /*0100*/ 	.word	0x000000ff
        /*0104*/ 	.word	0x000000d0
        /*0108*/ 	.short	0x0100
        /*010a*/ 	.byte	0x04
	.zero		1


	//   ....[2]....
        /*010c*/ 	.word	0x00000640
        /*0110*/ 	.word	0x000000ff
        /*0114*/ 	.word	0x00000008
        /*0118*/ 	.short	0x0100
        /*011a*/ 	.byte	0x04
	.zero		1


	//   ....[3]....
        /*011c*/ 	.word	0x00000650
        /*0120*/ 	.word	0x000000ff
        /*0124*/ 	.word	0x000000d8
        /*0128*/ 	.short	0x0100
        /*012a*/ 	.byte	0x04
	.zero		1


	//   ....[4]....
        /*012c*/ 	.word	0x00000660
        /*0130*/ 	.word	0x000000ff
        /*0134*/ 	.word	0x00000010
        /*0138*/ 	.short	0x0100
        /*013a*/ 	.byte	0x04
	.zero		1


	//   ....[5]....
        /*013c*/ 	.word	0x00000670
        /*0140*/ 	.word	0x000000ff
        /*0144*/ 	.word	0x000000e0
        /*0148*/ 	.short	0x0100
        /*014a*/ 	.byte	0x04
	.zero		1


	//   ....[6]....
        /*014c*/ 	.word	0x00000680
        /*0150*/ 	.word	0x000000ff
        /*0154*/ 	.word	0x00000018
        /*0158*/ 	.short	0x0100
        /*015a*/ 	.byte	0x04
	.zero		1


	//   ....[7]....
        /*015c*/ 	.word	0x00000690
        /*0160*/ 	.word	0x000000ff
        /*0164*/ 	.word	0x000000e8
        /*0168*/ 	.short	0x0100
        /*016a*/ 	.byte	0x04
	.zero		1


	//   ....[8]....
        /*016c*/ 	.word	0x000006a0
        /*0170*/ 	.word	0x000000ff
        /*0174*/ 	.word	0x00000020
        /*0178*/ 	.short	0x0100
        /*017a*/ 	.byte	0x04
	.zero		1


	//   ....[9]....
        /*017c*/ 	.word	0x000006b0
        /*0180*/ 	.word	0x000000ff
        /*0184*/ 	.word	0x000000f0
        /*0188*/ 	.short	0x0100
        /*018a*/ 	.byte	0x04
	.zero		1


	//   ....[10]....
        /*018c*/ 	.word	0x000006c0
        /*0190*/ 	.word	0x000000ff
        /*0194*/ 	.word	0x00000028
        /*0198*/ 	.short	0x0100
        /*019a*/ 	.byte	0x04
	.zero		1


	//   ....[11]....
        /*019c*/ 	.word	0x000006d0
        /*01a0*/ 	.word	0x000000ff
        /*01a4*/ 	.word	0x000000f8
        /*01a8*/ 	.short	0x0100
        /*01aa*/ 	.byte	0x04
	.zero		1


	//   ....[12]....
        /*01ac*/ 	.word	0x000006e0
        /*01b0*/ 	.word	0x000000ff
        /*01b4*/ 	.word	0x00000030
        /*01b8*/ 	.short	0x0100
        /*01ba*/ 	.byte	0x04
	.zero		1


	//   ....[13]....
        /*01bc*/ 	.word	0x000006f0
        /*01c0*/ 	.word	0x000000ff
        /*01c4*/ 	.word	0x00000100
        /*01c8*/ 	.short	0x0100
        /*01ca*/ 	.byte	0x04
	.zero		1


	//   ....[14]....
        /*01cc*/ 	.word	0x00000700
        /*01d0*/ 	.word	0x000000ff
        /*01d4*/ 	.word	0x00000038
        /*01d8*/ 	.short	0x0100
        /*01da*/ 	.byte	0x04
	.zero		1


	//   ....[15]....
        /*01dc*/ 	.word	0x00000710
        /*01e0*/ 	.word	0x000000ff
        /*01e4*/ 	.word	0x00000108
        /*01e8*/ 	.short	0x0100
        /*01ea*/ 	.byte	0x04
	.zero		1


	//   ....[16]....
        /*01ec*/ 	.word	0x00000720
        /*01f0*/ 	.word	0x000000ff
        /*01f4*/ 	.word	0x00000040
        /*01f8*/ 	.short	0x0100
        /*01fa*/ 	.byte	0x04
	.zero		1


	//   ....[17]....
        /*01fc*/ 	.word	0x00000730
        /*0200*/ 	.word	0x000000ff
        /*0204*/ 	.word	0x00000110
        /*0208*/ 	.short	0x0100
        /*020a*/ 	.byte	0x04
	.zero		1


	//   ....[18]....
        /*020c*/ 	.word	0x00000740
        /*0210*/ 	.word	0x000000ff
        /*0214*/ 	.word	0x00000048
        /*0218*/ 	.short	0x0100
        /*021a*/ 	.byte	0x04
	.zero		1


	//   ....[19]....
        /*021c*/ 	.word	0x00000750
        /*0220*/ 	.word	0x000000ff
        /*0224*/ 	.word	0x00000118
        /*0228*/ 	.short	0x0100
        /*022a*/ 	.byte	0x04
	.zero		1


	//   ....[20]....
        /*022c*/ 	.word	0x00000760
        /*0230*/ 	.word	0x000000ff
        /*0234*/ 	.word	0x00000050
        /*0238*/ 	.short	0x0100
        /*023a*/ 	.byte	0x04
	.zero		1


	//   ....[21]....
        /*023c*/ 	.word	0x00000770
        /*0240*/ 	.word	0x000000ff
        /*0244*/ 	.word	0x00000120
        /*0248*/ 	.short	0x0100
        /*024a*/ 	.byte	0x04
	.zero		1


	//   ....[22]....
        /*024c*/ 	.word	0x00000780
        /*0250*/ 	.word	0x000000ff
        /*0254*/ 	.word	0x00000058
        /*0258*/ 	.short	0x0100
        /*025a*/ 	.byte	0x04
	.zero		1


	//   ....[23]....
        /*025c*/ 	.word	0x00000790
        /*0260*/ 	.word	0x000000ff
        /*0264*/ 	.word	0x00000128
        /*0268*/ 	.short	0x0100
        /*026a*/ 	.byte	0x04
	.zero		1


	//   ....[24]....
        /*026c*/ 	.word	0x000007a0
        /*0270*/ 	.word	0x000000ff
        /*0274*/ 	.word	0x00000060
        /*0278*/ 	.short	0x0100
        /*027a*/ 	.byte	0x04
	.zero		1


	//   ....[25]....
        /*027c*/ 	.word	0x000007b0
        /*0280*/ 	.word	0x000000ff
        /*0284*/ 	.word	0x00000130
        /*0288*/ 	.short	0x0100
        /*028a*/ 	.byte	0x04
	.zero		1


	//   ....[26]....
        /*028c*/ 	.word	0x000007c0
        /*0290*/ 	.word	0x000000ff
        /*0294*/ 	.word	0x00000068
        /*0298*/ 	.short	0x0100
        /*029a*/ 	.byte	0x04
	.zero		1


	//   ....[27]....
        /*029c*/ 	.word	0x000007d0
        /*02a0*/ 	.word	0x000000ff
        /*02a4*/ 	.word	0x00000138
        /*02a8*/ 	.short	0x0100
        /*02aa*/ 	.byte	0x04
	.zero		1


	//   ....[28]....
        /*02ac*/ 	.word	0x000007e0
        /*02b0*/ 	.word	0x000000ff
        /*02b4*/ 	.word	0x00000070
        /*02b8*/ 	.short	0x0100
        /*02ba*/ 	.byte	0x04
	.zero		1


	//   ....[29]....
        /*02bc*/ 	.word	0x000007f0
        /*02c0*/ 	.word	0x000000ff
        /*02c4*/ 	.word	0x00000140
        /*02c8*/ 	.short	0x0100
        /*02ca*/ 	.byte	0x04
	.zero		1


	//   ....[30]....
        /*02cc*/ 	.word	0x00000800
        /*02d0*/ 	.word	0x000000ff
        /*02d4*/ 	.word	0x00000078
        /*02d8*/ 	.short	0x0100
        /*02da*/ 	.byte	0x04
	.zero		1


	//   ....[31]....
        /*02dc*/ 	.word	0x00000810
        /*02e0*/ 	.word	0x000000ff
        /*02e4*/ 	.word	0x00000148
        /*02e8*/ 	.short	0x0100
        /*02ea*/ 	.byte	0x04
	.zero		1


	//   ....[32]....
        /*02ec*/ 	.word	0x00000820
        /*02f0*/ 	.word	0x000000ff
        /*02f4*/ 	.word	0x00000080
        /*02f8*/ 	.short	0x0100
        /*02fa*/ 	.byte	0x04
	.zero		1


	//   ....[33]....
        /*02fc*/ 	.word	0x00000830
        /*0300*/ 	.word	0x000000ff
        /*0304*/ 	.word	0x00000150
        /*0308*/ 	.short	0x0100
        /*030a*/ 	.byte	0x04
	.zero		1


	//   ....[34]....
        /*030c*/ 	.word	0x00000840
        /*0310*/ 	.word	0x000000ff
        /*0314*/ 	.word	0x00000088
        /*0318*/ 	.short	0x0100
        /*031a*/ 	.byte	0x04
	.zero		1


	//   ....[35]....
        /*031c*/ 	.word	0x00000850
        /*0320*/ 	.word	0x000000ff
        /*0324*/ 	.word	0x00000158
        /*0328*/ 	.short	0x0100
        /*032a*/ 	.byte	0x04
	.zero		1


	//   ....[36]....
        /*032c*/ 	.word	0x00000860
        /*0330*/ 	.word	0x000000ff
        /*0334*/ 	.word	0x00000090
        /*0338*/ 	.short	0x0100
        /*033a*/ 	.byte	0x04
	.zero		1


	//   ....[37]....
        /*033c*/ 	.word	0x00000870
        /*0340*/ 	.word	0x000000ff
        /*0344*/ 	.word	0x00000160
        /*0348*/ 	.short	0x0100
        /*034a*/ 	.byte	0x04
	.zero		1


	//   ....[38]....
        /*034c*/ 	.word	0x00000880
        /*0350*/ 	.word	0x000000ff
        /*0354*/ 	.word	0x00000098
        /*0358*/ 	.short	0x0100
        /*035a*/ 	.byte	0x04
	.zero		1


	//   ....[39]....
        /*035c*/ 	.word	0x00000890
        /*0360*/ 	.word	0x000000ff
        /*0364*/ 	.word	0x00000168
        /*0368*/ 	.short	0x0100
        /*036a*/ 	.byte	0x04
	.zero		1


	//   ....[40]....
        /*036c*/ 	.word	0x000008a0
        /*0370*/ 	.word	0x000000ff
        /*0374*/ 	.word	0x000000a0
        /*0378*/ 	.short	0x0100
        /*037a*/ 	.byte	0x04
	.zero		1


	//   ....[41]....
        /*037c*/ 	.word	0x000008b0
        /*0380*/ 	.word	0x000000ff
        /*0384*/ 	.word	0x00000170
        /*0388*/ 	.short	0x0100
        /*038a*/ 	.byte	0x04
	.zero		1


	//   ....[42]....
        /*038c*/ 	.word	0x000008c0
        /*0390*/ 	.word	0x000000ff
        /*0394*/ 	.word	0x000000a8
        /*0398*/ 	.short	0x0100
        /*039a*/ 	.byte	0x04
	.zero		1


	//   ....[43]....
        /*039c*/ 	.word	0x000008d0
        /*03a0*/ 	.word	0x000000ff
        /*03a4*/ 	.word	0x00000178
        /*03a8*/ 	.short	0x0100
        /*03aa*/ 	.byte	0x04
	.zero		1


	//   ....[44]....
        /*03ac*/ 	.word	0x000008e0
        /*03b0*/ 	.word	0x000000ff
        /*03b4*/ 	.word	0x000000b0
        /*03b8*/ 	.short	0x0100
        /*03ba*/ 	.byte	0x04
	.zero		1


	//   ....[45]....
        /*03bc*/ 	.word	0x000008f0
        /*03c0*/ 	.word	0x000000ff
        /*03c4*/ 	.word	0x00000180
        /*03c8*/ 	.short	0x0100
        /*03ca*/ 	.byte	0x04
	.zero		1


	//   ....[46]....
        /*03cc*/ 	.word	0x00000900
        /*03d0*/ 	.word	0x000000ff
        /*03d4*/ 	.word	0x000000b8
        /*03d8*/ 	.short	0x0100
        /*03da*/ 	.byte	0x04
	.zero		1


	//   ....[47]....
        /*03dc*/ 	.word	0x00000910
        /*03e0*/ 	.word	0x000000ff
        /*03e4*/ 	.word	0x00000188
        /*03e8*/ 	.short	0x0100
        /*03ea*/ 	.byte	0x04
	.zero		1


	//   ....[48]....
        /*03ec*/ 	.word	0x00000920
        /*03f0*/ 	.word	0x000000ff
        /*03f4*/ 	.word	0x000000c0
        /*03f8*/ 	.short	0x0100
        /*03fa*/ 	.byte	0x04
	.zero		1


	//   ....[49]....
        /*03fc*/ 	.word	0x00000930
        /*0400*/ 	.word	0x000000ff
        /*0404*/ 	.word	0x00000190
        /*0408*/ 	.short	0x0100
        /*040a*/ 	.byte	0x04
	.zero		1


	//   ....[50]....
        /*040c*/ 	.word	0x00000940
        /*0410*/ 	.word	0x000000ff
        /*0414*/ 	.word	0x000000c8
        /*0418*/ 	.short	0x0100
        /*041a*/ 	.byte	0x04
	.zero		1


	//   ....[51]....
        /*041c*/ 	.word	0x00000950
        /*0420*/ 	.word	0x000000ff
        /*0424*/ 	.word	0x00000198
        /*0428*/ 	.short	0x0100
        /*042a*/ 	.byte	0x04
	.zero		1


	//   ....[52]....
        /*042c*/ 	.word	0x00000a90
        /*0430*/ 	.word	0x000000ff
        /*0434*/ 	.word	0x000001a0
        /*0438*/ 	.short	0x0100
        /*043a*/ 	.byte	0x04
	.zero		1


	//   ....[53]....
        /*043c*/ 	.word	0x00000aa0
        /*0440*/ 	.word	0x000000ff
        /*0444*/ 	.word	0x000001b8
        /*0448*/ 	.short	0x0100
        /*044a*/ 	.byte	0x04
	.zero		1


	//   ....[54]....
        /*044c*/ 	.word	0x00000ab0
        /*0450*/ 	.word	0x000000ff
        /*0454*/ 	.word	0x000001a8
        /*0458*/ 	.short	0x0100
        /*045a*/ 	.byte	0x04
	.zero		1


	//   ....[55]....
        /*045c*/ 	.word	0x00000ac0
        /*0460*/ 	.word	0x000000ff
        /*0464*/ 	.word	0x000001c0
        /*0468*/ 	.short	0x0100
        /*046a*/ 	.byte	0x04
	.zero		1


	//   ....[56]....
        /*046c*/ 	.word	0x00000ad0
        /*0470*/ 	.word	0x000000ff
        /*0474*/ 	.word	0x000001b0
        /*0478*/ 	.short	0x0100
        /*047a*/ 	.byte	0x04
	.zero		1


	//   ....[57]....
        /*047c*/ 	.word	0x00000ae0
        /*0480*/ 	.word	0x000000ff
        /*0484*/ 	.word	0x000001c8
        /*0488*/ 	.short	0x0100
        /*048a*/ 	.byte	0x04
	.zero		1


	//   ....[58]....
        /*048c*/ 	.word	0x00000bd0
        /*0490*/ 	.word	0x000000ff
        /*0494*/ 	.word	0x000001d0
        /*0498*/ 	.short	0x0100
        /*049a*/ 	.byte	0x06
	.zero		1


	//   ....[59]....
        /*049c*/ 	.word	0x00000be0
        /*04a0*/ 	.word	0x000000ff
        /*04a4*/ 	.word	0x000001d8
        /*04a8*/ 	.short	0x0100
        /*04aa*/ 	.byte	0x06
	.zero		1


	//   ....[60]....
        /*04ac*/ 	.word	0x00000d20
        /*04b0*/ 	.word	0x000000ff
        /*04b4*/ 	.word	0x000001e0
        /*04b8*/ 	.short	0x0100
        /*04ba*/ 	.byte	0x06
	.zero		1


	//   ....[61]....
        /*04bc*/ 	.word	0x00000d30
        /*04c0*/ 	.word	0x000000ff
        /*04c4*/ 	.word	0x000001e8
        /*04c8*/ 	.short	0x0100
        /*04ca*/ 	.byte	0x06
	.zero		1


	//   ....[62]....
        /*04cc*/ 	.word	0x00000e60
        /*04d0*/ 	.word	0x000000ff
        /*04d4*/ 	.word	0x000001f0
        /*04d8*/ 	.short	0x0100
        /*04da*/ 	.byte	0x04
	.zero		1


	//   ....[63]....
        /*04dc*/ 	.word	0x00000e70
        /*04e0*/ 	.word	0x000000ff
        /*04e4*/ 	.word	0x00000200
        /*04e8*/ 	.short	0x0100
        /*04ea*/ 	.byte	0x04
	.zero		1


	//   ....[64]....
        /*04ec*/ 	.word	0x00000e80
        /*04f0*/ 	.word	0x000000ff
        /*04f4*/ 	.word	0x000001f8
        /*04f8*/ 	.short	0x0100
        /*04fa*/ 	.byte	0x04
	.zero		1


	//   ....[65]....
        /*04fc*/ 	.word	0x00000e90
        /*0500*/ 	.word	0x000000ff
        /*0504*/ 	.word	0x00000208
        /*0508*/ 	.short	0x0100
        /*050a*/ 	.byte	0x04
	.zero		1


	//   ....[66]....
        /*050c*/ 	.word	0x00001a80
        /*0510*/ 	.word	0x000000ff
        /*0514*/ 	.word	0x000000d0
        /*0518*/ 	.short	0x010a
        /*051a*/ 	.byte	0x04
	.zero		1


	//   ....[67]....
        /*051c*/ 	.word	0x00001d80
        /*0520*/ 	.word	0x000000ff
        /*0524*/ 	.word	0x000000d0
        /*0528*/ 	.short	0x010a
        /*052a*/ 	.byte	0x09
	.zero		1


	//   ....[68]....
        /*052c*/ 	.word	0x00001f10
        /*0530*/ 	.word	0x000000ff
        /*0534*/ 	.word	0x000000d0
        /*0538*/ 	.short	0x010a
        /*053a*/ 	.byte	0x08
	.zero		1


	//   ....[69]....
        /*053c*/ 	.word	0x00002160
        /*0540*/ 	.word	0x000000ff
        /*0544*/ 	.word	0x000001d8
        /*0548*/ 	.short	0x0101
        /*054a*/ 	.byte	0x1d
	.zero		1


	//   ....[70]....
        /*054c*/ 	.word	0x00002180
        /*0550*/ 	.word	0x000000ff
        /*0554*/ 	.word	0x000000d0
        /*0558*/ 	.short	0x010a
        /*055a*/ 	.byte	0x04
	.zero		1


	//   ....[71]....
        /*055c*/ 	.word	0x00002450
        /*0560*/ 	.word	0x000000ff
        /*0564*/ 	.word	0x000000d0
        /*0568*/ 	.short	0x010a
        /*056a*/ 	.byte	0x09
	.zero		1


	//   ....[72]....
        /*056c*/ 	.word	0x000025e0
        /*0570*/ 	.word	0x000000ff
        /*0574*/ 	.word	0x000000d0
        /*0578*/ 	.short	0x010a
        /*057a*/ 	.byte	0x08
	.zero		1


	//   ....[73]....
        /*057c*/ 	.word	0x00002840
        /*0580*/ 	.word	0x000000ff
        /*0584*/ 	.word	0x000001e0
        /*0588*/ 	.short	0x010a
        /*058a*/ 	.byte	0x1d
	.zero		1


	//   ....[74]....
        /*058c*/ 	.word	0x00002900
        /*0590*/ 	.word	0x000000ff
        /*0594*/ 	.word	0x00000000
        /*0598*/ 	.short	0x0101
        /*059a*/ 	.byte	0x04
	.zero		1


	//   ....[75]....
        /*059c*/ 	.word	0x00002ef0
        /*05a0*/ 	.word	0x000000ff
        /*05a4*/ 	.word	0x00000000
        /*05a8*/ 	.short	0x010a
        /*05aa*/ 	.byte	0x04
	.zero		1


	//   ....[76]....
        /*05ac*/ 	.word	0x00002f80
        /*05b0*/ 	.word	0x000000ff
        /*05b4*/ 	.word	0x00000000
        /*05b8*/ 	.short	0x010a
        /*05ba*/ 	.byte	0x05
	.zero		1


	//   ....[77]....
        /*05bc*/ 	.word	0x00003010
        /*05c0*/ 	.word	0x000000ff
        /*05c4*/ 	.word	0x00000000
        /*05c8*/ 	.short	0x010a
        /*05ca*/ 	.byte	0x05
	.zero		1


	//   ....[78]....
        /*05cc*/ 	.word	0x000030a0
        /*05d0*/ 	.word	0x000000ff
        /*05d4*/ 	.word	0x00000000
        /*05d8*/ 	.short	0x010a
        /*05da*/ 	.byte	0x05
	.zero		1


	//   ....[79]....
        /*05dc*/ 	.word	0x00003130
        /*05e0*/ 	.word	0x000000ff
        /*05e4*/ 	.word	0x00000000
        /*05e8*/ 	.short	0x010a
        /*05ea*/ 	.byte	0x05
	.zero		1


	//   ....[80]....
        /*05ec*/ 	.word	0x000031c0
        /*05f0*/ 	.word	0x000000ff
        /*05f4*/ 	.word	0x00000000
        /*05f8*/ 	.short	0x010a
        /*05fa*/ 	.byte	0x05
	.zero		1


	//   ....[81]....
        /*05fc*/ 	.word	0x00003250
        /*0600*/ 	.word	0x000000ff
        /*0604*/ 	.word	0x00000000
        /*0608*/ 	.short	0x010a
        /*060a*/ 	.byte	0x05
	.zero		1


	//   ....[82]....
        /*060c*/ 	.word	0x000032e0
        /*0610*/ 	.word	0x000000ff
        /*0614*/ 	.word	0x00000000
        /*0618*/ 	.short	0x010a
        /*061a*/ 	.byte	0x05
	.zero		1


	//   ....[83]....
        /*061c*/ 	.word	0x00003370
        /*0620*/ 	.word	0x000000ff
        /*0624*/ 	.word	0x00000000
        /*0628*/ 	.short	0x010a
        /*062a*/ 	.byte	0x05
	.zero		1


	//   ....[84]....
        /*062c*/ 	.word	0x00003400
        /*0630*/ 	.word	0x000000ff
        /*0634*/ 	.word	0x00000000
        /*0638*/ 	.short	0x010a
        /*063a*/ 	.byte	0x05
	.zero		1


	//   ....[85]....
        /*063c*/ 	.word	0x00003490
        /*0640*/ 	.word	0x000000ff
        /*0644*/ 	.word	0x00000000
        /*0648*/ 	.short	0x010a
        /*064a*/ 	.byte	0x05
	.zero		1


	//   ....[86]....
        /*064c*/ 	.word	0x00003520
        /*0650*/ 	.word	0x000000ff
        /*0654*/ 	.word	0x00000000
        /*0658*/ 	.short	0x010a
        /*065a*/ 	.byte	0x05
	.zero		1


	//   ....[87]....
        /*065c*/ 	.word	0x000035b0
        /*0660*/ 	.word	0x000000ff
        /*0664*/ 	.word	0x00000000
        /*0668*/ 	.short	0x010a
        /*066a*/ 	.byte	0x05
	.zero		1


	//   ....[88]....
        /*066c*/ 	.word	0x00003640
        /*0670*/ 	.word	0x000000ff
        /*0674*/ 	.word	0x00000000
        /*0678*/ 	.short	0x010a
        /*067a*/ 	.byte	0x05
	.zero		1


	//   ....[89]....
        /*067c*/ 	.word	0x000036d0
        /*0680*/ 	.word	0x000000ff
        /*0684*/ 	.word	0x00000000
        /*0688*/ 	.short	0x010a
        /*068a*/ 	.byte	0x05
	.zero		1


	//   ....[90]....
        /*068c*/ 	.word	0x00003760
        /*0690*/ 	.word	0x000000ff
        /*0694*/ 	.word	0x00000000
        /*0698*/ 	.short	0x010a
        /*069a*/ 	.byte	0x05
	.zero		1


	//   ....[91]....
        /*069c*/ 	.word	0x000037f0
        /*06a0*/ 	.word	0x000000ff
        /*06a4*/ 	.word	0x00000000
        /*06a8*/ 	.short	0x010a
        /*06aa*/ 	.byte	0x05
	.zero		1


	//   ....[92]....
        /*06ac*/ 	.word	0x00003880
        /*06b0*/ 	.word	0x000000ff
        /*06b4*/ 	.word	0x00000000
        /*06b8*/ 	.short	0x010a
        /*06ba*/ 	.byte	0x05
	.zero		1


	//   ....[93]....
        /*06bc*/ 	.word	0x00003910
        /*06c0*/ 	.word	0x000000ff
        /*06c4*/ 	.word	0x00000000
        /*06c8*/ 	.short	0x010a
        /*06ca*/ 	.byte	0x05
	.zero		1


	//   ....[94]....
        /*06cc*/ 	.word	0x000039a0
        /*06d0*/ 	.word	0x000000ff
        /*06d4*/ 	.word	0x00000000
        /*06d8*/ 	.short	0x010a
        /*06da*/ 	.byte	0x05
	.zero		1


	//   ....[95]....
        /*06dc*/ 	.word	0x00003a30
        /*06e0*/ 	.word	0x000000ff
        /*06e4*/ 	.word	0x00000000
        /*06e8*/ 	.short	0x010a
        /*06ea*/ 	.byte	0x05
	.zero		1


	//   ....[96]....
        /*06ec*/ 	.word	0x00003ac0
        /*06f0*/ 	.word	0x000000ff
        /*06f4*/ 	.word	0x00000000
        /*06f8*/ 	.short	0x010a
        /*06fa*/ 	.byte	0x05
	.zero		1


	//   ....[97]....
        /*06fc*/ 	.word	0x00003b50
        /*0700*/ 	.word	0x000000ff
        /*0704*/ 	.word	0x00000000
        /*0708*/ 	.short	0x010a
        /*070a*/ 	.byte	0x05
	.zero		1


	//   ....[98]....
        /*070c*/ 	.word	0x00003be0
        /*0710*/ 	.word	0x000000ff
        /*0714*/ 	.word	0x00000000
        /*0718*/ 	.short	0x010a
        /*071a*/ 	.byte	0x05
	.zero		1


	//   ....[99]....
        /*071c*/ 	.word	0x00003c70
        /*0720*/ 	.word	0x000000ff
        /*0724*/ 	.word	0x00000000
        /*0728*/ 	.short	0x010a
        /*072a*/ 	.byte	0x05
	.zero		1


	//   ....[100]....
        /*072c*/ 	.word	0x00003d10
        /*0730*/ 	.word	0x00000000
        /*0734*/ 	.word	0x00000000
        /*0738*/ 	.short	0x010a
        /*073a*/ 	.byte	0xff
	.zero		1


	//   ....[101]....
        /*073c*/ 	.word	0x00003e60
        /*0740*/ 	.word	0x000000ff
        /*0744*/ 	.word	0x000001e8
        /*0748*/ 	.short	0x010a
        /*074a*/ 	.byte	0x04
	.zero		1


	//   ....[102]....
        /*074c*/ 	.word	0x00003f00
        /*0750*/ 	.word	0x000000ff
        /*0754*/ 	.word	0x000001e0
        /*0758*/ 	.short	0x010a
        /*075a*/ 	.byte	0x04
	.zero		1


	//   ....[103]....
        /*075c*/ 	.word	0x00003fa0
        /*0760*/ 	.word	0x000000ff
        /*0764*/ 	.word	0x00000000
        /*0768*/ 	.short	0x0101
        /*076a*/ 	.byte	0x05
	.zero		1


	//   ....[104]....
        /*076c*/ 	.word	0x00003fe0
        /*0770*/ 	.word	0x000000ff
        /*0774*/ 	.word	0x000001e8
        /*0778*/ 	.short	0x0106
        /*077a*/ 	.byte	0x04
	.zero		1


	//   ....[105]....
        /*077c*/ 	.word	0x00004020
        /*0780*/ 	.word	0x00000000
        /*0784*/ 	.word	0x000001e8
        /*0788*/ 	.short	0x010a
        /*078a*/ 	.byte	0xff
	.zero		1


	//   ....[106]....
        /*078c*/ 	.word	0x00004570
        /*0790*/ 	.word	0x000000ff
        /*0794*/ 	.word	0x000001e0
        /*0798*/ 	.short	0x010a
        /*079a*/ 	.byte	0x12
	.zero		1


	//   ....[107]....
        /*079c*/ 	.word	0x00004620
        /*07a0*/ 	.word	0x000000ff
        /*07a4*/ 	.word	0x00000000
        /*07a8*/ 	.short	0x0101
        /*07aa*/ 	.byte	0x1c
	.zero		1


	//   ....[108]....
        /*07ac*/ 	.word	0x00004630
        /*07b0*/ 	.word	0x000000ff
        /*07b4*/ 	.word	0x00000200
        /*07b8*/ 	.short	0x010a
        /*07ba*/ 	.byte	0x17
	.zero		1


	//   ....[109]....
        /*07bc*/ 	.word	0x000046f0
        /*07c0*/ 	.word	0x000000ff
        /*07c4*/ 	.word	0x00000000
        /*07c8*/ 	.short	0x010a
        /*07ca*/ 	.byte	0x04
	.zero		1


	//   ....[110]....
        /*07cc*/ 	.word	0x00004730
        /*07d0*/ 	.word	0x000000ff
        /*07d4*/ 	.word	0x00000000
        /*07d8*/ 	.short	0x010a
        /*07da*/ 	.byte	0x10
	.zero		1


	//   ....[111]....
        /*07dc*/ 	.word	0x00004870
        /*07e0*/ 	.word	0x000000ff
        /*07e4*/ 	.word	0x00000000
        /*07e8*/ 	.short	0x010a
        /*07ea*/ 	.byte	0x04
	.zero		1


	//   ....[112]....
        /*07ec*/ 	.word	0x00004ac0
        /*07f0*/ 	.word	0x000000ff
        /*07f4*/ 	.word	0x00000000
        /*07f8*/ 	.short	0x010a
        /*07fa*/ 	.byte	0x04
	.zero		1


	//   ....[113]....
        /*07fc*/ 	.word	0x00004b50
        /*0800*/ 	.word	0x000000ff
        /*0804*/ 	.word	0x00000000
        /*0808*/ 	.short	0x010a
        /*080a*/ 	.byte	0x04
	.zero		1


	//   ....[114]....
        /*080c*/ 	.word	0x000050a0
        /*0810*/ 	.word	0x000000ff
        /*0814*/ 	.word	0x000001e0
        /*0818*/ 	.short	0x010a
        /*081a*/ 	.byte	0x18
	.zero		1


	//   ....[115]....
        /*081c*/ 	.word	0x00005140
        /*0820*/ 	.word	0x000000ff
        /*0824*/ 	.word	0x00000000
        /*0828*/ 	.short	0x0101
        /*082a*/ 	.byte	0x1f
	.zero		1


	//   ....[116]....
        /*082c*/ 	.word	0x00005680
        /*0830*/ 	.word	0x000000ff
        /*0834*/ 	.word	0x000001d8
        /*0838*/ 	.short	0x010a
        /*083a*/ 	.byte	0x18
	.zero		1


	//   ....[117]....
        /*083c*/ 	.word	0x00005870
        /*0840*/ 	.word	0x000000ff
        /*0844*/ 	.word	0x000001b8
        /*0848*/ 	.short	0x010a
        /*084a*/ 	.byte	0x07
	.zero		1


	//   ....[118]....
        /*084c*/ 	.word	0x00005bd0
        /*0850*/ 	.word	0x000000ff
        /*0854*/ 	.word	0x000001a0
        /*0858*/ 	.short	0x010b
        /*085a*/ 	.byte	0x07
	.zero		1


	//   ....[119]....
        /*085c*/ 	.word	0x00005be0
        /*0860*/ 	.word	0x000000ff
        /*0864*/ 	.word	0x00000000
        /*0868*/ 	.short	0x0101
        /*086a*/ 	.byte	0x06
	.zero		1


	//   ....[120]....
        /*086c*/ 	.word	0x00005bf0
        /*0870*/ 	.word	0x000000ff
        /*0874*/ 	.word	0x000001b8
        /*0878*/ 	.short	0x010a
        /*087a*/ 	.byte	0x04
	.zero		1


	//   ....[121]....
        /*087c*/ 	.word	0x00005e20
        /*0880*/ 	.word	0x000000ff
        /*0884*/ 	.word	0x000001a0
        /*0888*/ 	.short	0x010b
        /*088a*/ 	.byte	0x04
	.zero		1


	//   ....[122]....
        /*088c*/ 	.word	0x00005e30
        /*0890*/ 	.word	0x000000ff
        /*0894*/ 	.word	0x00000000
        /*0898*/ 	.short	0x0101
        /*089a*/ 	.byte	0x05
	.zero		1


	//   ....[123]....
        /*089c*/ 	.word	0x00005e80
        /*08a0*/ 	.word	0x000000ff
        /*08a4*/ 	.word	0x00000000
        /*08a8*/ 	.short	0x010a
        /*08aa*/ 	.byte	0x04
	.zero		1


	//   ....[124]....
        /*08ac*/ 	.word	0x00005f10
        /*08b0*/ 	.word	0x000000ff
        /*08b4*/ 	.word	0x00000000
        /*08b8*/ 	.short	0x010a
        /*08ba*/ 	.byte	0x05
	.zero		1


	//   ....[125]....
        /*08bc*/ 	.word	0x00005fb0
        /*08c0*/ 	.word	0x00000000
        /*08c4*/ 	.word	0x00000000
        /*08c8*/ 	.short	0x010a
        /*08ca*/ 	.byte	0xff
	.zero		1


	//   ....[126]....
        /*08cc*/ 	.word	0x00006320
        /*08d0*/ 	.word	0x000000ff
        /*08d4*/ 	.word	0x000001e0
        /*08d8*/ 	.short	0x010a
        /*08da*/ 	.byte	0x31
	.zero		1


	//   ....[127]....
        /*08dc*/ 	.word	0x000063f0
        /*08e0*/ 	.word	0x000000ff
        /*08e4*/ 	.word	0x00000000
        /*08e8*/ 	.short	0x0101
        /*08ea*/ 	.byte	0x04
	.zero		1


	//   ....[128]....
        /*08ec*/ 	.word	0x00007040
        /*08f0*/ 	.word	0x00000000
        /*08f4*/ 	.word	0x000001a0
        /*08f8*/ 	.short	0x010a
        /*08fa*/ 	.byte	0xff
	.zero		1


	//   ....[129]....
        /*08fc*/ 	.word	0x00007130
        /*0900*/ 	.word	0x0000001b
        /*0904*/ 	.word	0x000001f0
        /*0908*/ 	.short	0x010a
        /*090a*/ 	.byte	0xff
	.zero		1


	//   ....[130]....
        /*090c*/ 	.word	0x00007290
        /*0910*/ 	.word	0x00000000
        /*0914*/ 	.word	0x000001a0
        /*0918*/ 	.short	0x010a
        /*091a*/ 	.byte	0xff
	.zero		1


	//   ....[131]....
        /*091c*/ 	.word	0x00007420
        /*0920*/ 	.word	0x0000001b
        /*0924*/ 	.word	0x000001f0
        /*0928*/ 	.short	0x010a
        /*092a*/ 	.byte	0xff
	.zero		1


	//   ....[132]....
        /*092c*/ 	.word	0x00007c20
        /*0930*/ 	.word	0x00000000
        /*0934*/ 	.word	0x00000000
        /*0938*/ 	.short	0x0101
        /*093a*/ 	.byte	0xff
	.zero		1


	//   ....[133]....
        /*093c*/ 	.word	0x00007c30
        /*0940*/ 	.word	0x00000003
        /*0944*/ 	.word	0x000001a0
        /*0948*/ 	.short	0x010a
        /*094a*/ 	.byte	0xff
	.zero		1


	//   ....[134]....
        /*094c*/ 	.word	0x00007cf0
        /*0950*/ 	.word	0x00000003
        /*0954*/ 	.word	0x000001a0
        /*0958*/ 	.short	0x010a
        /*095a*/ 	.byte	0xff
	.zero		1


	//   ....[135]....
        /*095c*/ 	.word	0x00008120
        /*0960*/ 	.word	0x000000ff
        /*0964*/ 	.word	0x00000000
        /*0968*/ 	.short	0x0101
        /*096a*/ 	.byte	0x04
	.zero		1


	//   ....[136]....
        /*096c*/ 	.word	0x00008620
        /*0970*/ 	.word	0x00000000
        /*0974*/ 	.word	0x00000000
        /*0978*/ 	.short	0x0101
        /*097a*/ 	.byte	0xff
	.zero		1


	//   ....[137]....
        /*097c*/ 	.word	0x000088b0
        /*0980*/ 	.word	0x000000ff
        /*0984*/ 	.word	0x00000000
        /*0988*/ 	.short	0x0101
        /*098a*/ 	.byte	0x04
	.zero		1


	//   ....[138]....
        /*098c*/ 	.word	0x000088e0
        /*0990*/ 	.word	0x00000000
        /*0994*/ 	.word	0x000000d0
        /*0998*/ 	.short	0x010a
        /*099a*/ 	.byte	0xff
	.zero		1


	//   ....[139]....
        /*099c*/ 	.word	0x00008940
        /*09a0*/ 	.word	0x00000000
        /*09a4*/ 	.word	0x000000d0
        /*09a8*/ 	.short	0x010a
        /*09aa*/ 	.byte	0xff
	.zero		1


	//   ....[140]....
        /*09ac*/ 	.word	0x000089a0
        /*09b0*/ 	.word	0x00000000
        /*09b4*/ 	.word	0x000001e0
        /*09b8*/ 	.short	0x010a
        /*09ba*/ 	.byte	0xff
	.zero		1


	//   ....[141]....
        /*09bc*/ 	.word	0x00008a00
        /*09c0*/ 	.word	0x00000000
        /*09c4*/ 	.word	0x00000000
        /*09c8*/ 	.short	0x010a
        /*09ca*/ 	.byte	0xff
	.zero		1


	//   ....[142]....
        /*09cc*/ 	.word	0x00008a60
        /*09d0*/ 	.word	0x00000000
        /*09d4*/ 	.word	0x00000000
        /*09d8*/ 	.short	0x010a
        /*09da*/ 	.byte	0xff
	.zero		1


	//   ....[143]....
        /*09dc*/ 	.word	0x00008ac0
        /*09e0*/ 	.word	0x00000000
        /*09e4*/ 	.word	0x00000000
        /*09e8*/ 	.short	0x010a
        /*09ea*/ 	.byte	0xff
	.zero		1


	//   ....[144]....
        /*09ec*/ 	.word	0x00008b20
        /*09f0*/ 	.word	0x00000000
        /*09f4*/ 	.word	0x00000000
        /*09f8*/ 	.short	0x010a
        /*09fa*/ 	.byte	0xff
	.zero		1


	//   ....[145]....
        /*09fc*/ 	.word	0x00008b80
        /*0a00*/ 	.word	0x00000000
        /*0a04*/ 	.word	0x00000000
        /*0a08*/ 	.short	0x010a
        /*0a0a*/ 	.byte	0xff
	.zero		1


	//   ....[146]....
        /*0a0c*/ 	.word	0x00008be0
        /*0a10*/ 	.word	0x00000000
        /*0a14*/ 	.word	0x00000000
        /*0a18*/ 	.short	0x010a
        /*0a1a*/ 	.byte	0xff
	.zero		1


	//   ....[147]....
        /*0a1c*/ 	.word	0x00008c40
        /*0a20*/ 	.word	0x00000000
        /*0a24*/ 	.word	0x00000000
        /*0a28*/ 	.short	0x010a
        /*0a2a*/ 	.byte	0xff
	.zero		1


	//   ....[148]....
        /*0a2c*/ 	.word	0x00008ca0
        /*0a30*/ 	.word	0x00000000
        /*0a34*/ 	.word	0x00000000
        /*0a38*/ 	.short	0x010a
        /*0a3a*/ 	.byte	0xff
	.zero		1


	//   ....[149]....
        /*0a3c*/ 	.word	0x00008d00
        /*0a40*/ 	.word	0x00000000
        /*0a44*/ 	.word	0x00000000
        /*0a48*/ 	.short	0x010a
        /*0a4a*/ 	.byte	0xff
	.zero		1


	//   ....[150]....
        /*0a4c*/ 	.word	0x00008d60
        /*0a50*/ 	.word	0x00000000
        /*0a54*/ 	.word	0x00000000
        /*0a58*/ 	.short	0x010a
        /*0a5a*/ 	.byte	0xff
	.zero		1


	//   ....[151]....
        /*0a5c*/ 	.word	0x00008dc0
        /*0a60*/ 	.word	0x00000000
        /*0a64*/ 	.word	0x00000000
        /*0a68*/ 	.short	0x010a
        /*0a6a*/ 	.byte	0xff
	.zero		1


	//   ....[152]....
        /*0a6c*/ 	.word	0x00008e20
        /*0a70*/ 	.word	0x00000000
        /*0a74*/ 	.word	0x00000000
        /*0a78*/ 	.short	0x010a
        /*0a7a*/ 	.byte	0xff
	.zero		1


	//   ....[153]....
        /*0a7c*/ 	.word	0x00008e80
        /*0a80*/ 	.word	0x00000000
        /*0a84*/ 	.word	0x00000000
        /*0a88*/ 	.short	0x010a
        /*0a8a*/ 	.byte	0xff
	.zero		1


	//   ....[154]....
        /*0a8c*/ 	.word	0x00008ee0
        /*0a90*/ 	.word	0x00000000
        /*0a94*/ 	.word	0x00000000
        /*0a98*/ 	.short	0x010a
        /*0a9a*/ 	.byte	0xff
	.zero		1


	//   ....[155]....
        /*0a9c*/ 	.word	0x00008f40
        /*0aa0*/ 	.word	0x00000000
        /*0aa4*/ 	.word	0x00000000
        /*0aa8*/ 	.short	0x010a
        /*0aaa*/ 	.byte	0xff
	.zero		1


	//   ....[156]....
        /*0aac*/ 	.word	0x00008fa0
        /*0ab0*/ 	.word	0x00000000
        /*0ab4*/ 	.word	0x00000000
        /*0ab8*/ 	.short	0x010a
        /*0aba*/ 	.byte	0xff
	.zero		1


	//   ....[157]....
        /*0abc*/ 	.word	0x00009000
        /*0ac0*/ 	.word	0x00000000
        /*0ac4*/ 	.word	0x00000000
        /*0ac8*/ 	.short	0x010a
        /*0aca*/ 	.byte	0xff
	.zero		1


	//   ....[158]....
        /*0acc*/ 	.word	0x00009060
        /*0ad0*/ 	.word	0x00000000
        /*0ad4*/ 	.word	0x00000000
        /*0ad8*/ 	.short	0x010a
        /*0ada*/ 	.byte	0xff
	.zero		1


	//   ....[159]....
        /*0adc*/ 	.word	0x000090c0
        /*0ae0*/ 	.word	0x00000000
        /*0ae4*/ 	.word	0x00000000
        /*0ae8*/ 	.short	0x010a
        /*0aea*/ 	.byte	0xff
	.zero		1


	//   ....[160]....
        /*0aec*/ 	.word	0x00009120
        /*0af0*/ 	.word	0x00000000
        /*0af4*/ 	.word	0x00000000
        /*0af8*/ 	.short	0x010a
        /*0afa*/ 	.byte	0xff
	.zero		1


	//   ....[161]....
        /*0afc*/ 	.word	0x00009180
        /*0b00*/ 	.word	0x00000000
        /*0b04*/ 	.word	0x00000000
        /*0b08*/ 	.short	0x010a
        /*0b0a*/ 	.byte	0xff
	.zero		1


	//   ....[162]....
        /*0b0c*/ 	.word	0x000091e0
        /*0b10*/ 	.word	0x00000000
        /*0b14*/ 	.word	0x00000000
        /*0b18*/ 	.short	0x010a
        /*0b1a*/ 	.byte	0xff
	.zero		1


	//   ....[163]....
        /*0b1c*/ 	.word	0x00009240
        /*0b20*/ 	.word	0x00000000
        /*0b24*/ 	.word	0x00000000
        /*0b28*/ 	.short	0x010a
        /*0b2a*/ 	.byte	0xff
	.zero		1


	//   ....[164]....
        /*0b2c*/ 	.word	0x000092a0
        /*0b30*/ 	.word	0x00000000
        /*0b34*/ 	.word	0x00000000
        /*0b38*/ 	.short	0x010a
        /*0b3a*/ 	.byte	0xff
	.zero		1


	//   ....[165]....
        /*0b3c*/ 	.word	0x00009300
        /*0b40*/ 	.word	0x00000000
        /*0b44*/ 	.word	0x00000000
        /*0b48*/ 	.short	0x010a
        /*0b4a*/ 	.byte	0xff
	.zero		1


	//   ....[166]....
        /*0b4c*/ 	.word	0x00009360
        /*0b50*/ 	.word	0x00000004
        /*0b54*/ 	.word	0x000001e8
        /*0b58*/ 	.short	0x010a
        /*0b5a*/ 	.byte	0xff
	.zero		1


	//   ....[167]....
        /*0b5c*/ 	.word	0x000093c0
        /*0b60*/ 	.word	0x00000004
        /*0b64*/ 	.word	0x000001e0
        /*0b68*/ 	.short	0x010a
        /*0b6a*/ 	.byte	0xff
	.zero		1


	//   ....[168]....
        /*0b6c*/ 	.word	0x00009420
        /*0b70*/ 	.word	0x00000000
        /*0b74*/ 	.word	0x000001e0
        /*0b78*/ 	.short	0x010a
        /*0b7a*/ 	.byte	0xff
	.zero		1


	//   ....[169]....
        /*0b7c*/ 	.word	0x00009480
        /*0b80*/ 	.word	0x00000004
        /*0b84*/ 	.word	0x00000200
        /*0b88*/ 	.short	0x010a
        /*0b8a*/ 	.byte	0xff
	.zero		1


	//   ....[170]....
        /*0b8c*/ 	.word	0x000094e0
        /*0b90*/ 	.word	0x00000000
        /*0b94*/ 	.word	0x00000000
        /*0b98*/ 	.short	0x010a
        /*0b9a*/ 	.byte	0xff
	.zero		1


	//   ....[171]....
        /*0b9c*/ 	.word	0x00009540
        /*0ba0*/ 	.word	0x00000000
        /*0ba4*/ 	.word	0x00000000
        /*0ba8*/ 	.short	0x010a
        /*0baa*/ 	.byte	0xff
	.zero		1


	//   ....[172]....
        /*0bac*/ 	.word	0x000095a0
        /*0bb0*/ 	.word	0x00000000
        /*0bb4*/ 	.word	0x00000000
        /*0bb8*/ 	.short	0x010a
        /*0bba*/ 	.byte	0xff
	.zero		1


	//   ....[173]....
        /*0bbc*/ 	.word	0x00009600
        /*0bc0*/ 	.word	0x00000000
        /*0bc4*/ 	.word	0x000001e0
        /*0bc8*/ 	.short	0x010a
        /*0bca*/ 	.byte	0xff
	.zero		1


	//   ....[174]....
        /*0bcc*/ 	.word	0x00009660
        /*0bd0*/ 	.word	0x00000000
        /*0bd4*/ 	.word	0x000001d8
        /*0bd8*/ 	.short	0x010a
        /*0bda*/ 	.byte	0xff
	.zero		1


	//   ....[175]....
        /*0bdc*/ 	.word	0x000096c0
        /*0be0*/ 	.word	0x00000002
        /*0be4*/ 	.word	0x000001b8
        /*0be8*/ 	.short	0x010a
        /*0bea*/ 	.byte	0xff
	.zero		1


	//   ....[176]....
        /*0bec*/ 	.word	0x00009720
        /*0bf0*/ 	.word	0x00000000
        /*0bf4*/ 	.word	0x000001b8
        /*0bf8*/ 	.short	0x010a
        /*0bfa*/ 	.byte	0xff
	.zero		1


	//   ....[177]....
        /*0bfc*/ 	.word	0x00009780
        /*0c00*/ 	.word	0x00000000
        /*0c04*/ 	.word	0x00000000
        /*0c08*/ 	.short	0x010a
        /*0c0a*/ 	.byte	0xff
	.zero		1


	//   ....[178]....
        /*0c0c*/ 	.word	0x000097e0
        /*0c10*/ 	.word	0x00000000
        /*0c14*/ 	.word	0x00000000
        /*0c18*/ 	.short	0x010a
        /*0c1a*/ 	.byte	0xff
	.zero		1


	//   ....[179]....
        /*0c1c*/ 	.word	0x00009840
        /*0c20*/ 	.word	0x00000000
        /*0c24*/ 	.word	0x000001e0
        /*0c28*/ 	.short	0x010a
        /*0c2a*/ 	.byte	0xff
	.zero		1


	//   ....[180]....
        /*0c2c*/ 	.word	0x00009890
        /*0c30*/ 	.word	0x00000000
        /*0c34*/ 	.word	0x000001a0
        /*0c38*/ 	.short	0x010a
        /*0c3a*/ 	.byte	0xff
	.zero		1


	//   ....[181]....
        /*0c3c*/ 	.word	0x000098e0
        /*0c40*/ 	.word	0x0000001b
        /*0c44*/ 	.word	0x000001f0
        /*0c48*/ 	.short	0x010a
        /*0c4a*/ 	.byte	0xff
	.zero		1


	//   ....[182]....
        /*0c4c*/ 	.word	0x00009930
        /*0c50*/ 	.word	0x00000003
        /*0c54*/ 	.word	0x000001a0
        /*0c58*/ 	.short	0x010a
        /*0c5a*/ 	.byte	0xff
	.zero		1


	//----- nvinfo : EIATTR_NUM_MBARRIERS
	.align		4
.L_47:
        /*0c5c*/ 	.byte	0x03, 0x38
        /*0c5e*/ 	.short	0x0042


	//----- nvinfo : EIATTR_EXIT_INSTR_OFFSETS
	.align		4
        /*0c60*/ 	.byte	0x04, 0x1c
        /*0c62*/ 	.short	(.L_49 - .L_48)


	//   ....[0]....
.L_48:
        /*0c64*/ 	.word	0x00003d40


	//   ....[1]....
        /*0c68*/ 	.word	0x00003ff0


	//   ....[2]....
        /*0c6c*/ 	.word	0x00004050


	//   ....[3]....
        /*0c70*/ 	.word	0x00004dc0


	//   ....[4]....
        /*0c74*/ 	.word	0x00005fe0


	//   ....[5]....
        /*0c78*/ 	.word	0x00006020


	//   ....[6]....
        /*0c7c*/ 	.word	0x00008790


	//   ....[7]....
        /*0c80*/ 	.word	0x00008810


	//   ....[8]....
        /*0c84*/ 	.word	0x00008840


	//   ....[9]....
        /*0c88*/ 	.word	0x000088c0


	//----- nvinfo : EIATTR_MAX_THREADS
	.align		4
.L_49:
        /*0c8c*/ 	.byte	0x04, 0x05
        /*0c8e*/ 	.short	(.L_51 - .L_50)
.L_50:
        /*0c90*/ 	.word	0x00000100
        /*0c94*/ 	.word	0x00000001
        /*0c98*/ 	.word	0x00000001


	//----- nvinfo : EIATTR_CRS_STACK_SIZE
	.align		4
.L_51:
        /*0c9c*/ 	.byte	0x04, 0x1e
        /*0c9e*/ 	.short	(.L_53 - .L_52)
.L_52:
        /*0ca0*/ 	.word	0x00000000


	//----- nvinfo : EIATTR_CBANK_PARAM_SIZE
	.align		4
.L_53:
        /*0ca4*/ 	.byte	0x03, 0x19
        /*0ca6*/ 	.short	0x0900


	//----- nvinfo : EIATTR_PARAM_CBANK
	.align		4
        /*0ca8*/ 	.byte	0x04, 0x0a
        /*0caa*/ 	.short	(.L_55 - .L_54)
	.align		4
.L_54:
        /*0cac*/ 	.word	index@(.nv.constant0._ZN7cutlass13device_kernelINS_4conv6kernel13ConvUniversalINS1_16ConvProblemShapeILNS1_8OperatorE0ELi3EEENS1_10collective14CollectiveConvINS1_47MainloopSm100TmaUmmaWarpSpecializedImplicitGemmILS5_0ELi26ELi3ELi1ELi2EN4cute5tupleIJNSA_1CILi2EEENSC_ILi1EEESE_EEEEENSB_IJNSC_ILi64EEESH_NSB_IJNSC_ILi32EEEEEEEEENS_6half_tESL_NSA_8TiledMMAINSA_8MMA_AtomIJNSA_20SM100_MMA_F16BF16_SSISL_SL_fLi64ELi64ELNSA_4UMMA5MajorE0ELSQ_0ELNSP_7ScaleInE0ELSR_0EEEEEENSA_6LayoutINSB_IJSE_SE_SE_EEENSB_IJNSC_ILi0EEESW_SW_EEEEENSB_IJNSA_10UnderscoreESZ_SZ_EEEEENS7_6detail27Sm100ImplicitGemmTileTraitsINSA_20SM90_TMA_LOAD_IM2COLENSA_14ComposedLayoutINSA_7SwizzleILi2ELi4ELi3EEENSA_18smem_ptr_flag_bitsILi16EEENSU_INSB_IJNSC_ILi8EEESI_EEENSB_IJSI_SE_EEEEEEEvEENS13_INSA_23SM90_TMA_LOAD_MULTICASTES1E_vEEEENS_8epilogue10collective18CollectiveEpilogueINS1J_23Sm100TmaWarpSpecializedILi3ELi2ELi16ELb1ELb0EEEJSK_NSB_IJNSU_ISH_SE_EENSU_ISI_SE_EEEEESL_NSB_IJNSB_IJllllEEESE_SW_EEESL_S1S_NS1J_6fusion15FusionCallbacksIS1N_NS1T_17LinearCombinationISL_fSL_fLNS_15FloatRoundStyleE2EEESK_S1Q_JEEENSA_5SM1004TMEM4LOAD26SM100_TMEM_LOAD_16dp256b4xES14_S1E_NSA_17SM75_U32x4_LDSM_NENSA_21SM90_TMA_STORE_IM2COLES1E_NSA_17SM90_U32x4_STSM_NENSA_39AutoVectorizingCopyWithAssumedAlignmentILi128EEEEEEvvEEEEvNT_6ParamsE)
        /*0cb0*/ 	.short	0x0380
        /*0cb2*/ 	.short	0x0900


	//----- nvinfo : EIATTR_SW_WAR
	.align		4
.L_55:
        /*0cb4*/ 	.byte	0x04, 0x36
        /*0cb6*/ 	.short	(.L_57 - .L_56)
.L_56:
        /*0cb8*/ 	.word	0x00000008
.L_57:


//--------------------- .nv.callgraph             --------------------------
	.section	.nv.callgraph,"",@"SHT_CUDA_CALLGRAPH"
	.align	4
	.sectionentsize	8
	.align		4
        /*0000*/ 	.word	0x00000000
	.align		4
        /*0004*/ 	.word	0xffffffff
	.align		4
        /*0008*/ 	.word	index@(_ZN7cutlass13device_kernelINS_4conv6kernel13ConvUniversalINS1_16ConvProblemShapeILNS1_8OperatorE0ELi3EEENS1_10collective14CollectiveConvINS1_47MainloopSm100TmaUmmaWarpSpecializedImplicitGemmILS5_0ELi26ELi3ELi1ELi2EN4cute5tupleIJNSA_1CILi2EEENSC_ILi1EEESE_EEEEENSB_IJNSC_ILi64EEESH_NSB_IJNSC_ILi32EEEEEEEEENS_6half_tESL_NSA_8TiledMMAINSA_8MMA_AtomIJNSA_20SM100_MMA_F16BF16_SSISL_SL_fLi64ELi64ELNSA_4UMMA5MajorE0ELSQ_0ELNSP_7ScaleInE0ELSR_0EEEEEENSA_6LayoutINSB_IJSE_SE_SE_EEENSB_IJNSC_ILi0EEESW_SW_EEEEENSB_IJNSA_10UnderscoreESZ_SZ_EEEEENS7_6detail27Sm100ImplicitGemmTileTraitsINSA_20SM90_TMA_LOAD_IM2COLENSA_14ComposedLayoutINSA_7SwizzleILi2ELi4ELi3EEENSA_18smem_ptr_flag_bitsILi16EEENSU_INSB_IJNSC_ILi8EEESI_EEENSB_IJSI_SE_EEEEEEEvEENS13_INSA_23SM90_TMA_LOAD_MULTICASTES1E_vEEEENS_8epilogue10collective18CollectiveEpilogueINS1J_23Sm100TmaWarpSpecializedILi3ELi2ELi16ELb1ELb0EEEJSK_NSB_IJNSU_ISH_SE_EENSU_ISI_SE_EEEEESL_NSB_IJNSB_IJllllEEESE_SW_EEESL_S1S_NS1J_6fusion15FusionCallbacksIS1N_NS1T_17LinearCombinationISL_fSL_fLNS_15FloatRoundStyleE2EEESK_S1Q_JEEENSA_5SM1004TMEM4LOAD26SM100_TMEM_LOAD_16dp256b4xES14_S1E_NSA_17SM75_U32x4_LDSM_NENSA_21SM90_TMA_STORE_IM2COLES1E_NSA_17SM90_U32x4_STSM_NENSA_39AutoVectorizingCopyWithAssumedAlignmentILi128EEEEEEvvEEEEvNT_6ParamsE)
	.align		4
        /*000c*/ 	.word	index@(__assertfail)
	.align		4
        /*0010*/ 	.word	0x00000000
	.align		4
        /*0014*/ 	.word	0xfffffffe
	.align		4
        /*0018*/ 	.word	0x00000000
	.align		4
        /*001c*/ 	.word	0xfffffffd
	.align		4
        /*0020*/ 	.word	0x00000000
	.align		4
        /*0024*/ 	.word	0xfffffffc


//--------------------- .nv.constant4             --------------------------
	.section	.nv.constant4,"a",@progbits
	.align	8
	.align		8
.nv.constant4:
        /*0000*/ 	.dword	__assertfail
	.align		8
        /*0008*/ 	.dword	__unnamed_1
	.align		8
        /*0010*/ 	.dword	__unnamed_2
	.align		8
        /*0018*/ 	.dword	_ZN39_INTERNAL_922e1b30_4_k_cu_04dd5b20_28004cuda3std3__45__cpo5beginE
	.align		8
        /*0020*/ 	.dword	_ZN39_INTERNAL_922e1b30_4_k_cu_04dd5b20_28004cuda3std3__45__cpo3endE
	.align		8
        /*0028*/ 	.dword	_ZN39_INTERNAL_922e1b30_4_k_cu_04dd5b20_28004cuda3std3__45__cpo6cbeginE
	.align		8
        /*0030*/ 	.dword	_ZN39_INTERNAL_922e1b30_4_k_cu_04dd5b20_28004cuda3std3__45__cpo4cendE
	.align		8
        /*0038*/ 	.dword	_ZN39_INTERNAL_922e1b30_4_k_cu_04dd5b20_28004cuda3std3__441_GLOBAL__N__922e1b30_4_k_cu_04dd5b20_28006ignoreE
	.align		8
        /*0040*/ 	.dword	_ZN39_INTERNAL_922e1b30_4_k_cu_04dd5b20_28004cuda3std3__419piecewise_constructE
	.align		8
        /*0048*/ 	.dword	_ZN39_INTERNAL_922e1b30_4_k_cu_04dd5b20_28004cuda3std3__48in_placeE
	.align		8
        /*0050*/ 	.dword	_ZN39_INTERNAL_922e1b30_4_k_cu_04dd5b20_28004cuda3std6ranges3__45__cpo4swapE
	.align		8
        /*0058*/ 	.dword	_ZN39_INTERNAL_922e1b30_4_k_cu_04dd5b20_28004cuda3std6ranges3__45__cpo9iter_moveE
	.align		8
        /*0060*/ 	.dword	_ZN39_INTERNAL_922e1b30_4_k_cu_04dd5b20_28004cute7productE
	.align		8
        /*0068*/ 	.dword	_ZN39_INTERNAL_922e1b30_4_k_cu_04dd5b20_28004cute1_E
	.align		8
        /*0070*/ 	.dword	$str$27
	.align		8
        /*0078*/ 	.dword	$str$28
	.align		8
        /*0080*/ 	.dword	$str$29
	.align		8
        /*0088*/ 	.dword	$str$30


//--------------------- .text._ZN7cutlass13device_kernelINS_4conv6kernel13ConvUniversalINS1_16ConvProblemShapeILNS1_8OperatorE0ELi3EEENS1_10collective14CollectiveConvINS1_47MainloopSm100TmaUmmaWarpSpecializedImplicitGemmILS5_0ELi26ELi3ELi1ELi2EN4cute5tupleIJNSA_1CILi2EEENSC_ILi1EEESE_EEEEENSB_IJNSC_ILi64EEESH_NSB_IJNSC_ILi32EEEEEEEEENS_6half_tESL_NSA_8TiledMMAINSA_8MMA_AtomIJNSA_20SM100_MMA_F16BF16_SSISL_SL_fLi64ELi64ELNSA_4UMMA5MajorE0ELSQ_0ELNSP_7ScaleInE0ELSR_0EEEEEENSA_6LayoutINSB_IJSE_SE_SE_EEENSB_IJNSC_ILi0EEESW_SW_EEEEENSB_IJNSA_10UnderscoreESZ_SZ_EEEEENS7_6detail27Sm100ImplicitGemmTileTraitsINSA_20SM90_TMA_LOAD_IM2COLENSA_14ComposedLayoutINSA_7SwizzleILi2ELi4ELi3EEENSA_18smem_ptr_flag_bitsILi16EEENSU_INSB_IJNSC_ILi8EEESI_EEENSB_IJSI_SE_EEEEEEEvEENS13_INSA_23SM90_TMA_LOAD_MULTICASTES1E_vEEEENS_8epilogue10collective18CollectiveEpilogueINS1J_23Sm100TmaWarpSpecializedILi3ELi2ELi16ELb1ELb0EEEJSK_NSB_IJNSU_ISH_SE_EENSU_ISI_SE_EEEEESL_NSB_IJNSB_IJllllEEESE_SW_EEESL_S1S_NS1J_6fusion15FusionCallbacksIS1N_NS1T_17LinearCombinationISL_fSL_fLNS_15FloatRoundStyleE2EEESK_S1Q_JEEENSA_5SM1004TMEM4LOAD26SM100_TMEM_LOAD_16dp256b4xES14_S1E_NSA_17SM75_U32x4_LDSM_NENSA_21SM90_TMA_STORE_IM2COLES1E_NSA_17SM90_U32x4_STSM_NENSA_39AutoVectorizingCopyWithAssumedAlignmentILi128EEEEEEvvEEEEvNT_6ParamsE --------------------------
	.section	.text._ZN7cutlass13device_kernelINS_4conv6kernel13ConvUniversalINS1_16ConvProblemShapeILNS1_8OperatorE0ELi3EEENS1_10collective14CollectiveConvINS1_47MainloopSm100TmaUmmaWarpSpecializedImplicitGemmILS5_0ELi26ELi3ELi1ELi2EN4cute5tupleIJNSA_1CILi2EEENSC_ILi1EEESE_EEEEENSB_IJNSC_ILi64EEESH_NSB_IJNSC_ILi32EEEEEEEEENS_6half_tESL_NSA_8TiledMMAINSA_8MMA_AtomIJNSA_20SM100_MMA_F16BF16_SSISL_SL_fLi64ELi64ELNSA_4UMMA5MajorE0ELSQ_0ELNSP_7ScaleInE0ELSR_0EEEEEENSA_6LayoutINSB_IJSE_SE_SE_EEENSB_IJNSC_ILi0EEESW_SW_EEEEENSB_IJNSA_10UnderscoreESZ_SZ_EEEEENS7_6detail27Sm100ImplicitGemmTileTraitsINSA_20SM90_TMA_LOAD_IM2COLENSA_14ComposedLayoutINSA_7SwizzleILi2ELi4ELi3EEENSA_18smem_ptr_flag_bitsILi16EEENSU_INSB_IJNSC_ILi8EEESI_EEENSB_IJSI_SE_EEEEEEEvEENS13_INSA_23SM90_TMA_LOAD_MULTICASTES1E_vEEEENS_8epilogue10collective18CollectiveEpilogueINS1J_23Sm100TmaWarpSpecializedILi3ELi2ELi16ELb1ELb0EEEJSK_NSB_IJNSU_ISH_SE_EENSU_ISI_SE_EEEEESL_NSB_IJNSB_IJllllEEESE_SW_EEESL_S1S_NS1J_6fusion15FusionCallbacksIS1N_NS1T_17LinearCombinationISL_fSL_fLNS_15FloatRoundStyleE2EEESK_S1Q_JEEENSA_5SM1004TMEM4LOAD26SM100_TMEM_LOAD_16dp256b4xES14_S1E_NSA_17SM75_U32x4_LDSM_NENSA_21SM90_TMA_STORE_IM2COLES1E_NSA_17SM90_U32x4_STSM_NENSA_39AutoVectorizingCopyWithAssumedAlignmentILi128EEEEEEvvEEEEvNT_6ParamsE,"ax",@progbits
	.align	128
.text._ZN7cutlass13device_kernelINS_4conv6kernel13ConvUniversalINS1_16ConvProblemShapeILNS1_8OperatorE0ELi3EEENS1_10collective14CollectiveConvINS1_47MainloopSm100TmaUmmaWarpSpecializedImplicitGemmILS5_0ELi26ELi3ELi1ELi2EN4cute5tupleIJNSA_1CILi2EEENSC_ILi1EEESE_EEEEENSB_IJNSC_ILi64EEESH_NSB_IJNSC_ILi32EEEEEEEEENS_6half_tESL_NSA_8TiledMMAINSA_8MMA_AtomIJNSA_20SM100_MMA_F16BF16_SSISL_SL_fLi64ELi64ELNSA_4UMMA5MajorE0ELSQ_0ELNSP_7ScaleInE0ELSR_0EEEEEENSA_6LayoutINSB_IJSE_SE_SE_EEENSB_IJNSC_ILi0EEESW_SW_EEEEENSB_IJNSA_10UnderscoreESZ_SZ_EEEEENS7_6detail27Sm100ImplicitGemmTileTraitsINSA_20SM90_TMA_LOAD_IM2COLENSA_14ComposedLayoutINSA_7SwizzleILi2ELi4ELi3EEENSA_18smem_ptr_flag_bitsILi16EEENSU_INSB_IJNSC_ILi8EEESI_EEENSB_IJSI_SE_EEEEEEEvEENS13_INSA_23SM90_TMA_LOAD_MULTICASTES1E_vEEEENS_8epilogue10collective18CollectiveEpilogueINS1J_23Sm100TmaWarpSpecializedILi3ELi2ELi16ELb1ELb0EEEJSK_NSB_IJNSU_ISH_SE_EENSU_ISI_SE_EEEEESL_NSB_IJNSB_IJllllEEESE_SW_EEESL_S1S_NS1J_6fusion15FusionCallbacksIS1N_NS1T_17LinearCombinationISL_fSL_fLNS_15FloatRoundStyleE2EEESK_S1Q_JEEENSA_5SM1004TMEM4LOAD26SM100_TMEM_LOAD_16dp256b4xES14_S1E_NSA_17SM75_U32x4_LDSM_NENSA_21SM90_TMA_STORE_IM2COLES1E_NSA_17SM90_U32x4_STSM_NENSA_39AutoVectorizingCopyWithAssumedAlignmentILi128EEEEEEvvEEEEvNT_6ParamsE:
        .type           _ZN7cutlass13device_kernelINS_4conv6kernel13ConvUniversalINS1_16ConvProblemShapeILNS1_8OperatorE0ELi3EEENS1_10collective14CollectiveConvINS1_47MainloopSm100TmaUmmaWarpSpecializedImplicitGemmILS5_0ELi26ELi3ELi1ELi2EN4cute5tupleIJNSA_1CILi2EEENSC_ILi1EEESE_EEEEENSB_IJNSC_ILi64EEESH_NSB_IJNSC_ILi32EEEEEEEEENS_6half_tESL_NSA_8TiledMMAINSA_8MMA_AtomIJNSA_20SM100_MMA_F16BF16_SSISL_SL_fLi64ELi64ELNSA_4UMMA5MajorE0ELSQ_0ELNSP_7ScaleInE0ELSR_0EEEEEENSA_6LayoutINSB_IJSE_SE_SE_EEENSB_IJNSC_ILi0EEESW_SW_EEEEENSB_IJNSA_10UnderscoreESZ_SZ_EEEEENS7_6detail27Sm100ImplicitGemmTileTraitsINSA_20SM90_TMA_LOAD_IM2COLENSA_14ComposedLayoutINSA_7SwizzleILi2ELi4ELi3EEENSA_18smem_ptr_flag_bitsILi16EEENSU_INSB_IJNSC_ILi8EEESI_EEENSB_IJSI_SE_EEEEEEEvEENS13_INSA_23SM90_TMA_LOAD_MULTICASTES1E_vEEEENS_8epilogue10collective18CollectiveEpilogueINS1J_23Sm100TmaWarpSpecializedILi3ELi2ELi16ELb1ELb0EEEJSK_NSB_IJNSU_ISH_SE_EENSU_ISI_SE_EEEEESL_NSB_IJNSB_IJllllEEESE_SW_EEESL_S1S_NS1J_6fusion15FusionCallbacksIS1N_NS1T_17LinearCombinationISL_fSL_fLNS_15FloatRoundStyleE2EEESK_S1Q_JEEENSA_5SM1004TMEM4LOAD26SM100_TMEM_LOAD_16dp256b4xES14_S1E_NSA_17SM75_U32x4_LDSM_NENSA_21SM90_TMA_STORE_IM2COLES1E_NSA_17SM90_U32x4_STSM_NENSA_39AutoVectorizingCopyWithAssumedAlignmentILi128EEEEEEvvEEEEvNT_6ParamsE,@function
        .size           _ZN7cutlass13device_kernelINS_4conv6kernel13ConvUniversalINS1_16ConvProblemShapeILNS1_8OperatorE0ELi3EEENS1_10collective14CollectiveConvINS1_47MainloopSm100TmaUmmaWarpSpecializedImplicitGemmILS5_0ELi26ELi3ELi1ELi2EN4cute5tupleIJNSA_1CILi2EEENSC_ILi1EEESE_EEEEENSB_IJNSC_ILi64EEESH_NSB_IJNSC_ILi32EEEEEEEEENS_6half_tESL_NSA_8TiledMMAINSA_8MMA_AtomIJNSA_20SM100_MMA_F16BF16_SSISL_SL_fLi64ELi64ELNSA_4UMMA5MajorE0ELSQ_0ELNSP_7ScaleInE0ELSR_0EEEEEENSA_6LayoutINSB_IJSE_SE_SE_EEENSB_IJNSC_ILi0EEESW_SW_EEEEENSB_IJNSA_10UnderscoreESZ_SZ_EEEEENS7_6detail27Sm100ImplicitGemmTileTraitsINSA_20SM90_TMA_LOAD_IM2COLENSA_14ComposedLayoutINSA_7SwizzleILi2ELi4ELi3EEENSA_18smem_ptr_flag_bitsILi16EEENSU_INSB_IJNSC_ILi8EEESI_EEENSB_IJSI_SE_EEEEEEEvEENS13_INSA_23SM90_TMA_LOAD_MULTICASTES1E_vEEEENS_8epilogue10collective18CollectiveEpilogueINS1J_23Sm100TmaWarpSpecializedILi3ELi2ELi16ELb1ELb0EEEJSK_NSB_IJNSU_ISH_SE_EENSU_ISI_SE_EEEEESL_NSB_IJNSB_IJllllEEESE_SW_EEESL_S1S_NS1J_6fusion15FusionCallbacksIS1N_NS1T_17LinearCombinationISL_fSL_fLNS_15FloatRoundStyleE2EEESK_S1Q_JEEENSA_5SM1004TMEM4LOAD26SM100_TMEM_LOAD_16dp256b4xES14_S1E_NSA_17SM75_U32x4_LDSM_NENSA_21SM90_TMA_STORE_IM2COLES1E_NSA_17SM90_U32x4_STSM_NENSA_39AutoVectorizingCopyWithAssumedAlignmentILi128EEEEEEvvEEEEvNT_6ParamsE,(.L_x_218 - _ZN7cutlass13device_kernelINS_4conv6kernel13ConvUniversalINS1_16ConvProblemShapeILNS1_8OperatorE0ELi3EEENS1_10collective14CollectiveConvINS1_47MainloopSm100TmaUmmaWarpSpecializedImplicitGemmILS5_0ELi26ELi3ELi1ELi2EN4cute5tupleIJNSA_1CILi2EEENSC_ILi1EEESE_EEEEENSB_IJNSC_ILi64EEESH_NSB_IJNSC_ILi32EEEEEEEEENS_6half_tESL_NSA_8TiledMMAINSA_8MMA_AtomIJNSA_20SM100_MMA_F16BF16_SSISL_SL_fLi64ELi64ELNSA_4UMMA5MajorE0ELSQ_0ELNSP_7ScaleInE0ELSR_0EEEEEENSA_6LayoutINSB_IJSE_SE_SE_EEENSB_IJNSC_ILi0EEESW_SW_EEEEENSB_IJNSA_10UnderscoreESZ_SZ_EEEEENS7_6detail27Sm100ImplicitGemmTileTraitsINSA_20SM90_TMA_LOAD_IM2COLENSA_14ComposedLayoutINSA_7SwizzleILi2ELi4ELi3EEENSA_18smem_ptr_flag_bitsILi16EEENSU_INSB_IJNSC_ILi8EEESI_EEENSB_IJSI_SE_EEEEEEEvEENS13_INSA_23SM90_TMA_LOAD_MULTICASTES1E_vEEEENS_8epilogue10collective18CollectiveEpilogueINS1J_23Sm100TmaWarpSpecializedILi3ELi2ELi16ELb1ELb0EEEJSK_NSB_IJNSU_ISH_SE_EENSU_ISI_SE_EEEEESL_NSB_IJNSB_IJllllEEESE_SW_EEESL_S1S_NS1J_6fusion15FusionCallbacksIS1N_NS1T_17LinearCombinationISL_fSL_fLNS_15FloatRoundStyleE2EEESK_S1Q_JEEENSA_5SM1004TMEM4LOAD26SM100_TMEM_LOAD_16dp256b4xES14_S1E_NSA_17SM75_U32x4_LDSM_NENSA_21SM90_TMA_STORE_IM2COLES1E_NSA_17SM90_U32x4_STSM_NENSA_39AutoVectorizingCopyWithAssumedAlignmentILi128EEEEEEvvEEEEvNT_6ParamsE)
        .other          _ZN7cutlass13device_kernelINS_4conv6kernel13ConvUniversalINS1_16ConvProblemShapeILNS1_8OperatorE0ELi3EEENS1_10collective14CollectiveConvINS1_47MainloopSm100TmaUmmaWarpSpecializedImplicitGemmILS5_0ELi26ELi3ELi1ELi2EN4cute5tupleIJNSA_1CILi2EEENSC_ILi1EEESE_EEEEENSB_IJNSC_ILi64EEESH_NSB_IJNSC_ILi32EEEEEEEEENS_6half_tESL_NSA_8TiledMMAINSA_8MMA_AtomIJNSA_20SM100_MMA_F16BF16_SSISL_SL_fLi64ELi64ELNSA_4UMMA5MajorE0ELSQ_0ELNSP_7ScaleInE0ELSR_0EEEEEENSA_6LayoutINSB_IJSE_SE_SE_EEENSB_IJNSC_ILi0EEESW_SW_EEEEENSB_IJNSA_10UnderscoreESZ_SZ_EEEEENS7_6detail27Sm100ImplicitGemmTileTraitsINSA_20SM90_TMA_LOAD_IM2COLENSA_14ComposedLayoutINSA_7SwizzleILi2ELi4ELi3EEENSA_18smem_ptr_flag_bitsILi16EEENSU_INSB_IJNSC_ILi8EEESI_EEENSB_IJSI_SE_EEEEEEEvEENS13_INSA_23SM90_TMA_LOAD_MULTICASTES1E_vEEEENS_8epilogue10collective18CollectiveEpilogueINS1J_23Sm100TmaWarpSpecializedILi3ELi2ELi16ELb1ELb0EEEJSK_NSB_IJNSU_ISH_SE_EENSU_ISI_SE_EEEEESL_NSB_IJNSB_IJllllEEESE_SW_EEESL_S1S_NS1J_6fusion15FusionCallbacksIS1N_NS1T_17LinearCombinationISL_fSL_fLNS_15FloatRoundStyleE2EEESK_S1Q_JEEENSA_5SM1004TMEM4LOAD26SM100_TMEM_LOAD_16dp256b4xES14_S1E_NSA_17SM75_U32x4_LDSM_NENSA_21SM90_TMA_STORE_IM2COLES1E_NSA_17SM90_U32x4_STSM_NENSA_39AutoVectorizingCopyWithAssumedAlignmentILi128EEEEEEvvEEEEvNT_6ParamsE,@"STO_CUDA_ENTRY STV_DEFAULT"
_ZN7cutlass13device_kernelINS_4conv6kernel13ConvUniversalINS1_16ConvProblemShapeILNS1_8OperatorE0ELi3EEENS1_10collective14CollectiveConvINS1_47MainloopSm100TmaUmmaWarpSpecializedImplicitGemmILS5_0ELi26ELi3ELi1ELi2EN4cute5tupleIJNSA_1CILi2EEENSC_ILi1EEESE_EEEEENSB_IJNSC_ILi64EEESH_NSB_IJNSC_ILi32EEEEEEEEENS_6half_tESL_NSA_8TiledMMAINSA_8MMA_AtomIJNSA_20SM100_MMA_F16BF16_SSISL_SL_fLi64ELi64ELNSA_4UMMA5MajorE0ELSQ_0ELNSP_7ScaleInE0ELSR_0EEEEEENSA_6LayoutINSB_IJSE_SE_SE_EEENSB_IJNSC_ILi0EEESW_SW_EEEEENSB_IJNSA_10UnderscoreESZ_SZ_EEEEENS7_6detail27Sm100ImplicitGemmTileTraitsINSA_20SM90_TMA_LOAD_IM2COLENSA_14ComposedLayoutINSA_7SwizzleILi2ELi4ELi3EEENSA_18smem_ptr_flag_bitsILi16EEENSU_INSB_IJNSC_ILi8EEESI_EEENSB_IJSI_SE_EEEEEEEvEENS13_INSA_23SM90_TMA_LOAD_MULTICASTES1E_vEEEENS_8epilogue10collective18CollectiveEpilogueINS1J_23Sm100TmaWarpSpecializedILi3ELi2ELi16ELb1ELb0EEEJSK_NSB_IJNSU_ISH_SE_EENSU_ISI_SE_EEEEESL_NSB_IJNSB_IJllllEEESE_SW_EEESL_S1S_NS1J_6fusion15FusionCallbacksIS1N_NS1T_17LinearCombinationISL_fSL_fLNS_15FloatRoundStyleE2EEESK_S1Q_JEEENSA_5SM1004TMEM4LOAD26SM100_TMEM_LOAD_16dp256b4xES14_S1E_NSA_17SM75_U32x4_LDSM_NENSA_21SM90_TMA_STORE_IM2COLES1E_NSA_17SM90_U32x4_STSM_NENSA_39AutoVectorizingCopyWithAssumedAlignmentILi128EEEEEEvvEEEEvNT_6ParamsE:
[----:B------:R-:W1:Y:S01]  /*0000*/  LDC R1, c[0x0][0x37c] ;  /* 0x0000df00ff017b82 */ /* 0x000e620000000800 */
[----:B------:R-:W2:Y:S01]  /*0010*/  S2R R47, SR_TID.X ;  /* 0x00000000002f7919 */ /* 0x000ea20000002100 */
[----:B------:R-:W3:Y:S01]  /*0020*/  LDCU.64 UR8, c[0x0][0x990] ;  /* 0x00013200ff0877ac */ /* 0x000ee20008000a00 */
[----:B-1----:R-:W-:Y:S01]  /*0030*/  VIADD R1, R1, 0xfffffff8 ;  /* 0xfffffff801017836 */ /* 0x002fe20000000000 */
[----:B------:R-:W-:Y:S02]  /*0040*/  PRMT R48, RZ, 0x7610, R48 ;  /* 0x00007610ff307816 */ /* 0x000fe40000000030 */
[----:B------:R-:W-:Y:S01]  /*0050*/  ELECT P3, URZ, PT ;  /* 0x0000000000ff782f */ /* 0x000fe20003860000 */
[----:B---3--:R-:W-:-:S04]  /*0060*/  UISETP.NE.U32.AND UP0, UPT, UR8, URZ, UPT ;  /* 0x000000ff0800728c */ /* 0x008fc8000bf05070 */
[----:B------:R-:W-:Y:S01]  /*0070*/  UISETP.NE.AND.EX UP0, UPT, UR9, URZ, UPT, UP0 ;  /* 0x000000ff0900728c */ /* 0x000fe2000bf05300 */
[----:B--2---:R-:W-:-:S05]  /*0080*/  SHF.R.U32.HI R49, RZ, 0x5, R47 ;  /* 0x00000005ff317819 */ /* 0x004fca000001162f */
[----:B------:R-:W1:Y:S02]  /*0090*/  SHFL.IDX PT, R0, R49, RZ, 0x1f ;  /* 0x00001fff31007589 */ /* 0x000e6400000e0000 */
[----:B-1----:R-:W-:Y:S01]  /*00a0*/  R2UR UR18, R0 ;  /* 0x00000000001272ca */ /* 0x002fe200000e0000 */
[----:B------:R-:W-:-:S14]  /*00b0*/  BRA.U UP0, `(.L_x_0) ;  /* 0x0000000100307547 */ /* 0x000fdc000b800000 */
[----:B------:R-:W1:Y:S02]  /*00c0*/  LDCU.64 UR4, c[0x0][0x988] ;  /* 0x00013100ff0477ac */ /* 0x000e640008000a00 */
[----:B-1----:R-:W-:-:S04]  /*00d0*/  UISETP.NE.U32.AND UP0, UPT, UR4, URZ, UPT ;  /* 0x000000ff0400728c */ /* 0x002fc8000bf05070 */
[----:B------:R-:W-:-:S09]  /*00e0*/  UISETP.NE.AND.EX UP0, UPT, UR5, URZ, UPT, UP0 ;  /* 0x000000ff0500728c */ /* 0x000fd2000bf05300 */
[----:B------:R-:W-:Y:S05]  /*00f0*/  BRA.U !UP0, `(.L_x_1) ;  /* 0x0000000108147547 */ /* 0x000fea000b800000 */
[----:B------:R-:W1:Y:S01]  /*0100*/  LDC.64 R26, c[0x0][0x988] ;  /* 0x00026200ff1a7b82 */ /* 0x000e620000000a00 */
[----:B------:R-:W1:Y:S02]  /*0110*/  LDCU.64 UR4, c[0x0][0x358] ;  /* 0x00006b00ff0477ac */ /* 0x000e640008000a00 */
[----:B-1----:R1:W5:Y:S01]  /*0120*/  LDG.E R26, desc[UR4][R26.64] ;  /* 0x000000041a1a7981 */ /* 0x002362000c1e1900 */
[----:B------:R-:W-:Y:S01]  /*0130*/  HFMA2 R48, -RZ, RZ, 0, 5.9604644775390625e-08 ;  /* 0x00000001ff307431 */ /* 0x000fe200000001ff */
[----:B------:R-:W-:Y:S05]  /*0140*/  BRA `(.L_x_0) ;  /* 0x00000000000c7947 */ /* 0x000fea0003800000 */
.L_x_1:
[----:B------:R-:W1:Y:S01]  /*0150*/  LDCU UR4, c[0x0][0x980] ;  /* 0x00013000ff0477ac */ /* 0x000e620008000800 */
[----:B------:R-:W-:Y:S01]  /*0160*/  HFMA2 R48, -RZ, RZ, 0, 5.9604644775390625e-08 ;  /* 0x00000001ff307431 */ /* 0x000fe200000001ff */
[----:B-1----:R-:W-:-:S07]  /*0170*/  MOV R26, UR4 ;  /* 0x00000004001a7c02 */ /* 0x002fce0008000f00 */
.L_x_0:
[----:B------:R-:W2:Y:S02]  /*0180*/  LDCU.64 UR4, c[0x0][0x9b0] ;  /* 0x00013600ff0477ac */ /* 0x000ea40008000a00 */
[----:B--2---:R-:W-:-:S04]  /*0190*/  UISETP.NE.U32.AND UP0, UPT, UR4, URZ, UPT ;  /* 0x000000ff0400728c */ /* 0x004fc8000bf05070 */
[----:B------:R-:W-:-:S09]  /*01a0*/  UISETP.NE.AND.EX UP0, UPT, UR5, URZ, UPT, UP0 ;  /* 0x000000ff0500728c */ /* 0x000fd2000bf05300 */
[----:B------:R-:W-:Y:S05]  /*01b0*/  BRA.U UP0, `(.L_x_2) ;  /* 0x0000000100287547 */ /* 0x000fea000b800000 */
[----:B------:R-:W2:Y:S02]  /*01c0*/  LDCU.64 UR4, c[0x0][0x9a8] ;  /* 0x00013500ff0477ac */ /* 0x000ea40008000a00 */
[----:B--2---:R-:W-:-:S04]  /*01d0*/  UISETP.NE.U32.AND UP0, UPT, UR4, URZ, UPT ;  /* 0x000000ff0400728c */ /* 0x004fc8000bf05070 */
[----:B------:R-:W-:-:S09]  /*01e0*/  UISETP.NE.AND.EX UP0, UPT, UR5, URZ, UPT, UP0 ;  /* 0x000000ff0500728c */ /* 0x000fd2000bf05300 */
[----:B------:R-:W-:Y:S05]  /*01f0*/  BRA.U !UP0, `(.L_x_3) ;  /* 0x0000000108107547 */ /* 0x000fea000b800000 */
[----:B------:R-:W2:Y:S01]  /*0200*/  LDC.64 R24, c[0x0][0x9a8] ;  /* 0x00026a00ff187b82 */ /* 0x000ea20000000a00 */
[----:B------:R-:W2:Y:S02]  /*0210*/  LDCU.64 UR4, c[0x0][0x358] ;  /* 0x00006b00ff0477ac */ /* 0x000ea40008000a00 */
[----:B--2---:R2:W5:Y:S01]  /*0220*/  LDG.E R24, desc[UR4][R24.64] ;  /* 0x0000000418187981 */ /* 0x004562000c1e1900 */
[----:B------:R-:W-:Y:S05]  /*0230*/  BRA `(.L_x_2) ;  /* 0x0000000000087947 */ /* 0x000fea0003800000 */
.L_x_3:
[----:B------:R-:W2:Y:S02]  /*0240*/  LDCU UR4, c[0x0][0x9a0] ;  /* 0x00013400ff0477ac */ /* 0x000ea40008000800 */
[----:B--2---:R-:W-:Y:S02]  /*0250*/  MOV R24, UR4 ;  /* 0x0000000400187c02 */ /* 0x004fe40008000f00 */
.L_x_2:
[----:B------:R-:W-:Y:S01]  /*0260*/  IMAD.U32 R0, RZ, RZ, UR18 ;  /* 0x00000012ff007e24 */ /* 0x000fe2000f8e00ff */
[----:B------:R-:W-:Y:S04]  /*0270*/  BSSY.RECONVERGENT B0, `(.L_x_4) ;  /* 0x000000c000007945 */ /* 0x000fe80003800200 */
[C---:B------:R-:W-:Y:S02]  /*0280*/  ISETP.NE.OR P1, PT, R0.reuse, 0x1, !P3 ;  /* 0x000000010000780c */ /* 0x040fe40005f25670 */
[----:B------:R-:W-:-:S11]  /*0290*/  ISETP.NE.OR P0, PT, R0, 0x3, !P3 ;  /* 0x000000030000780c */ /* 0x000fd60005f05670 */
[----:B------:R-:W-:Y:S05]  /*02a0*/  @P1 BRA `(.L_x_5) ;  /* 0x0000000000201947 */ /* 0x000fea0003800000 */
[----:B------:R-:W3:Y:S02]  /*02b0*/  LDCU.64 UR4, c[0x0][0x348] ;  /* 0x00006900ff0477ac */ /* 0x000ee40008000a00 */
[----:B---3--:R-:W-:Y:S02]  /*02c0*/  UIADD3 UR6, UP1, UPT, UR4, 0x80, URZ ;  /* 0x0000008004067890 */ /* 0x008fe4000ff3e0ff */
[----:B------:R-:W-:Y:S02]  /*02d0*/  UIADD3 UR4, UP0, UPT, UR4, 0x200, URZ ;  /* 0x0000020004047890 */ /* 0x000fe4000ff1e0ff */
[----:B------:R-:W-:Y:S02]  /*02e0*/  UIADD3.X UR7, UPT, UPT, URZ, UR5, URZ, UP1, !UPT ;  /* 0x00000005ff077290 */ /* 0x000fe40008ffe4ff */
[----:B------:R-:W-:-:S07]  /*02f0*/  UIADD3.X UR5, UPT, UPT, URZ, UR5, URZ, UP0, !UPT ;  /* 0x00000005ff057290 */ /* 0x000fce00087fe4ff */
[----:B------:R3:W-:Y:S02]  /*0300*/  UTMACCTL.PF [UR6] ;  /* 0x00000000060079b9 */ /* 0x0007e40008040000 */
[----:B------:R3:W-:Y:S02]  /*0310*/  UTMACCTL.PF [UR4] ;  /* 0x00000000040079b9 */ /* 0x0007e40008040000 */
[----:B---3--:R-:W-:Y:S01]  /*0320*/  NOP ;  /* 0x0000000000007918 */ /* 0x008fe20000000000 */
.L_x_5:
[----:B------:R-:W-:Y:S05]  /*0330*/  BSYNC.RECONVERGENT B0 ;  /* 0x0000000000007941 */ /* 0x000fea0003800200 */
.L_x_4:
[----:B------:R-:W-:Y:S04]  /*0340*/  BSSY.RECONVERGENT B0, `(.L_x_6) ;  /* 0x000000a000007945 */ /* 0x000fe80003800200 */
        /* <DEDUP_REMOVED lines=9> */
.L_x_7:
[----:B------:R-:W-:Y:S05]  /*03e0*/  BSYNC.RECONVERGENT B0 ;  /* 0x0000000000007941 */ /* 0x000fea0003800200 */
.L_x_6:
[----:B------:R-:W3:Y:S01]  /*03f0*/  LDCU.64 UR4, c[0x0][0x988] ;  /* 0x00013100ff0477ac */ /* 0x000ee20008000a00 */
[----:B------:R-:W-:Y:S02]  /*0400*/  UISETP.EQ.U32.AND UP2, UPT, UR8, URZ, UPT ;  /* 0x000000ff0800728c */ /* 0x000fe4000bf42070 */
[----:B------:R-:W-:Y:S02]  /*0410*/  UPLOP3.LUT UP3, UPT, UPT, UPT, UPT, 0x80, 0x8 ;  /* 0x000000000008789c */ /* 0x000fe40003f6f070 */
[----:B---3--:R-:W-:-:S04]  /*0420*/  UISETP.NE.U32.AND UP0, UPT, UR4, URZ, UPT ;  /* 0x000000ff0400728c */ /* 0x008fc8000bf05070 */
[----:B------:R-:W-:-:S04]  /*0430*/  UISETP.NE.AND.EX UP1, UPT, UR5, URZ, UPT, UP0 ;  /* 0x000000ff0500728c */ /* 0x000fc8000bf25300 */
[----:B------:R-:W-:-:S04]  /*0440*/  UISETP.EQ.OR.EX UP4, UPT, UR9, URZ, !UP1, UP2 ;  /* 0x000000ff0900728c */ /* 0x000fc8000cf82720 */
[----:B------:R-:W-:-:S06]  /*0450*/  UP2UR UR4, UPR, URZ, 0x10 ;  /* 0x00000010ff047883 */ /* 0x000fcc0008000000 */
[----:B------:R-:W-:Y:S01]  /*0460*/  MOV R54, UR4 ;  /* 0x0000000400367c02 */ /* 0x000fe20008000f00 */
[----:B------:R-:W-:Y:S06]  /*0470*/  BRA.U !UP4, `(.L_x_8) ;  /* 0x000000010c207547 */ /* 0x000fec000b800000 */
[----:B------:R-:W-:Y:S01]  /*0480*/  UISETP.NE.U32.AND UP2, UPT, UR8, URZ, UPT ;  /* 0x000000ff0800728c */ /* 0x000fe2000bf45070 */
[----:B-----5:R-:W-:Y:S01]  /*0490*/  FSETP.NEU.AND P0, PT, R26, RZ, PT ;  /* 0x000000ff1a00720b */ /* 0x020fe20003f0d000 */
[----:B------:R-:W-:Y:S02]  /*04a0*/  USEL UR4, URZ, 0xffffffff, UP1 ;  /* 0xffffffffff047887 */ /* 0x000fe40008800000 */
[----:B------:R-:W-:-:S10]  /*04b0*/  UISETP.NE.AND.EX UP2, UPT, UR9, URZ, UPT, UP2 ;  /* 0x000000ff0900728c */ /* 0x000fd4000bf45320 */
[----:B------:R-:W-:Y:S01]  /*04c0*/  VOTEU.ANY UP0, P0 ;  /* 0x0000000000ff7886 */ /* 0x000fe20000000100 */
[----:B------:R-:W-:-:S04]  /*04d0*/  @!UP2 USEL UR4, URZ, 0xffffffff, UP0 ;  /* 0xffffffffff04a887 */ /* 0x000fc80008000000 */
[----:B------:R-:W-:-:S04]  /*04e0*/  ULOP3.LUT UR4, UR4, 0x1, URZ, 0xc0, !UPT ;  /* 0x0000000104047892 */ /* 0x000fc8000f8ec0ff */
[----:B------:R-:W-:-:S11]  /*04f0*/  UISETP.NE.U32.AND UP3, UPT, UR4, 0x1, UPT ;  /* 0x000000010400788c */ /* 0x000fd6000bf65070 */
.L_x_8:
[----:B------:R-:W3:Y:S02]  /*0500*/  SHFL.IDX PT, R2, R49, RZ, 0x1f ;  /* 0x00001fff31027589 */ /* 0x000ee400000e0000 */
[----:B---3--:R-:W-:-:S13]  /*0510*/  ISETP.NE.AND P0, PT, R2, RZ, PT ;  /* 0x000000ff0200720c */ /* 0x008fda0003f05270 */
[----:B------:R-:W-:Y:S05]  /*0520*/  @P0 BRA `(.L_x_9) ;  /* 0x0000000400140947 */ /* 0x000fea0003800000 */
[----:B------:R-:W-:Y:S01]  /*0530*/  ELECT P0, URZ, PT ;  /* 0x0000000000ff782f */ /* 0x000fe20003800000 */
[----:B------:R-:W-:-:S12]  /*0540*/  BSSY.RECONVERGENT B0, `(.L_x_9) ;  /* 0x0000043000007945 */ /* 0x000fd80003800200 */
[----:B------:R-:W-:Y:S05]  /*0550*/  @!P0 BRA `(.L_x_10) ;  /* 0x0000000400048947 */ /* 0x000fea0003800000 */
[----:B------:R-:W3:Y:S01]  /*0560*/  S2UR UR4, SR_CgaCtaId ;  /* 0x00000000000479c3 */ /* 0x000ee20000008800 */
[----:B------:R-:W-:Y:S01]  /*0570*/  UMOV UR5, 0x400 ;  /* 0x0000040000057882 */ /* 0x000fe20000000000 */
[----:B------:R-:W-:Y:S01]  /*0580*/  UMOV UR8, 0x1 ;  /* 0x0000000100087882 */ /* 0x000fe20000000000 */
[----:B------:R-:W-:Y:S01]  /*0590*/  UMOV UR6, 0x2 ;  /* 0x0000000200067882 */ /* 0x000fe20000000000 */
[----:B------:R-:W-:-:S04]  /*05a0*/  UIADD3 UR8, UPT, UPT, -UR8, 0x100000, URZ ;  /* 0x0010000008087890 */ /* 0x000fc8000fffe1ff */
[----:B------:R-:W-:Y:S02]  /*05b0*/  USHF.L.U32 UR9, UR8, 0xb, URZ ;  /* 0x0000000b08097899 */ /* 0x000fe400080006ff */
[----:B------:R-:W-:Y:S02]  /*05c0*/  USHF.L.U32 UR8, UR8, 0x1, URZ ;  /* 0x0000000108087899 */ /* 0x000fe400080006ff */
[----:B------:R-:W-:-:S04]  /*05d0*/  UIADD3 UR6, UPT, UPT, -UR6, 0x100000, URZ ;  /* 0x0010000006067890 */ /* 0x000fc8000fffe1ff */
[----:B------:R-:W-:Y:S02]  /*05e0*/  USHF.L.U32 UR7, UR6, 0xb, URZ ;  /* 0x0000000b06077899 */ /* 0x000fe400080006ff */
[----:B------:R-:W-:Y:S02]  /*05f0*/  USHF.L.U32 UR6, UR6, 0x1, URZ ;  /* 0x0000000106067899 */ /* 0x000fe400080006ff */
[----:B---3--:R-:W-:Y:S01]  /*0600*/  ULEA UR4, UR4, UR5, 0x18 ;  /* 0x0000000504047291 */ /* 0x008fe2000f8ec0ff */
[----:B------:R-:W3:Y:S11]  /*0610*/  FENCE.VIEW.ASYNC.S ;  /* 0x00000000000073c6 */ /* 0x000ef60000000000 */
[----:B---3--:R3:W4:Y:S01]  /*0620*/  SYNCS.EXCH.64 URZ, [UR4], UR8 ;  /* 0x0000000804ff75b2 */ /* 0x0087220008000100 */
[----:B------:R3:W1:Y:S01]  /*0630*/  SYNCS.EXCH.64 URZ, [UR4+0xd0], UR6 ;  /* 0x0000d00604ff75b2 */ /* 0x0006620008000100 */
        /* <DEDUP_REMOVED lines=49> */
[----:B------:R3:W1:Y:S02]  /*0950*/  SYNCS.EXCH.64 URZ, [UR4+0x198], UR6 ;  /* 0x0001980604ff75b2 */ /* 0x0006640008000100 */
[----:B---34-:R-:W-:Y:S01]  /*0960*/  NOP ;  /* 0x0000000000007918 */ /* 0x018fe20000000000 */
.L_x_10:
[----:B------:R-:W-:Y:S05]  /*0970*/  BSYNC.RECONVERGENT B0 ;  /* 0x0000000000007941 */ /* 0x000fea0003800200 */
.L_x_9:
[----:B------:R-:W3:Y:S01]  /*0980*/  SHFL.IDX PT, R2, R49, RZ, 0x1f ;  /* 0x00001fff31027589 */ /* 0x000ee200000e0000 */
[----:B------:R-:W-:Y:S01]  /*0990*/  NOP ;  /* 0x0000000000007918 */ /* 0x000fe20000000000 */
[----:B---3--:R-:W-:-:S13]  /*09a0*/  ISETP.NE.AND P0, PT, R2, 0x1, PT ;  /* 0x000000010200780c */ /* 0x008fda0003f05270 */
[----:B------:R-:W-:Y:S05]  /*09b0*/  @P0 BRA `(.L_x_11) ;  /* 0x0000000000500947 */ /* 0x000fea0003800000 */
        /* <DEDUP_REMOVED lines=9> */
[----:B------:R-:W-:Y:S01]  /*0a50*/  USHF.L.U32 UR6, UR6, 0x1, URZ ;  /* 0x0000000106067899 */ /* 0x000fe200080006ff */
[----:B------:R-:W-:Y:S01]  /*0a60*/  ELECT P0, URZ, PT ;  /* 0x0000000000ff782f */ /* 0x000fe20003800000 */
[----:B---3--:R-:W-:Y:S01]  /*0a70*/  ULEA UR4, UR4, UR5, 0x18 ;  /* 0x0000000504047291 */ /* 0x008fe2000f8ec0ff */
[----:B------:R-:W3:Y:S11]  /*0a80*/  FENCE.VIEW.ASYNC.S ;  /* 0x00000000000073c6 */ /* 0x000ef60000000000 */
[----:B---3--:R3:W4:Y:S01]  /*0a90*/  SYNCS.EXCH.64 URZ, [UR4+0x1a0], UR8 ;  /* 0x0001a00804ff75b2 */ /* 0x0087220008000100 */
[----:B------:R3:W1:Y:S01]  /*0aa0*/  SYNCS.EXCH.64 URZ, [UR4+0x1b8], UR6 ;  /* 0x0001b80604ff75b2 */ /* 0x0006620008000100 */
[----:B------:R3:W1:Y:S01]  /*0ab0*/  SYNCS.EXCH.64 URZ, [UR4+0x1a8], UR8 ;  /* 0x0001a80804ff75b2 */ /* 0x0006620008000100 */
[----:B------:R3:W1:Y:S01]  /*0ac0*/  SYNCS.EXCH.64 URZ, [UR4+0x1c0], UR6 ;  /* 0x0001c00604ff75b2 */ /* 0x0006620008000100 */
[----:B------:R3:W1:Y:S01]  /*0ad0*/  SYNCS.EXCH.64 URZ, [UR4+0x1b0], UR8 ;  /* 0x0001b00804ff75b2 */ /* 0x0006620008000100 */
[----:B------:R3:W1:Y:S01]  /*0ae0*/  SYNCS.EXCH.64 URZ, [UR4+0x1c8], UR6 ;  /* 0x0001c80604ff75b2 */ /* 0x0006620008000100 */
[----:B------:R-:W-:Y:S01]  /*0af0*/  NOP ;  /* 0x0000000000007918 */ /* 0x000fe20000000000 */
.L_x_11:
[----:B------:R-:W2:Y:S01]  /*0b00*/  SHFL.IDX PT, R2, R49, RZ, 0x1f ;  /* 0x00001fff31027589 */ /* 0x000ea200000e0000 */
[----:B------:R-:W-:Y:S01]  /*0b10*/  NOP ;  /* 0x0000000000007918 */ /* 0x000fe20000000000 */
[----:B--2---:R-:W-:-:S13]  /*0b20*/  ISETP.NE.AND P0, PT, R2, 0x3, PT ;  /* 0x000000030200780c */ /* 0x004fda0003f05270 */
[----:B------:R-:W-:Y:S05]  /*0b30*/  @P0 BRA `(.L_x_12) ;  /* 0x0000000000300947 */ /* 0x000fea0003800000 */
[----:B---3--:R-:W2:Y:S01]  /*0b40*/  S2UR UR4, SR_CgaCtaId ;  /* 0x00000000000479c3 */ /* 0x008ea20000008800 */
[----:B------:R-:W-:Y:S01]  /*0b50*/  UMOV UR6, 0x400 ;  /* 0x0000040000067882 */ /* 0x000fe20000000000 */
[----:B------:R-:W-:Y:S01]  /*0b60*/  UMOV UR5, 0x20 ;  /* 0x0000002000057882 */ /* 0x000fe20000000000 */
[----:B------:R-:W-:Y:S01]  /*0b70*/  ELECT P0, URZ, PT ;  /* 0x0000000000ff782f */ /* 0x000fe20003800000 */
[----:B--2---:R-:W-:Y:S02]  /*0b80*/  ULEA UR6, UR4, UR6, 0x18 ;  /* 0x0000000604067291 */ /* 0x004fe4000f8ec0ff */
[----:B------:R-:W-:-:S04]  /*0b90*/  UIADD3 UR4, UPT, UPT, -UR5, 0x100000, URZ ;  /* 0x0010000005047890 */ /* 0x000fc8000fffe1ff */
[----:B------:R-:W-:Y:S02]  /*0ba0*/  USHF.L.U32 UR5, UR4, 0xb, URZ ;  /* 0x0000000b04057899 */ /* 0x000fe400080006ff */
[----:B------:R-:W-:Y:S01]  /*0bb0*/  USHF.L.U32 UR4, UR4, 0x1, URZ ;  /* 0x0000000104047899 */ /* 0x000fe200080006ff */
[----:B------:R-:W2:Y:S11]  /*0bc0*/  FENCE.VIEW.ASYNC.S ;  /* 0x00000000000073c6 */ /* 0x000eb60000000000 */
[----:B--2---:R2:W3:Y:S01]  /*0bd0*/  SYNCS.EXCH.64 URZ, [UR6+0x1d0], UR4 ;  /* 0x0001d00406ff75b2 */ /* 0x0044e20008000100 */
[----:B------:R2:W1:Y:S01]  /*0be0*/  SYNCS.EXCH.64 URZ, [UR6+0x1d8], UR4 ;  /* 0x0001d80406ff75b2 */ /* 0x0004620008000100 */
[----:B------:R-:W-:Y:S01]  /*0bf0*/  NOP ;  /* 0x0000000000007918 */ /* 0x000fe20000000000 */
.L_x_12:
[----:B------:R-:W4:Y:S01]  /*0c00*/  SHFL.IDX PT, R2, R49, RZ, 0x1f ;  /* 0x00001fff31027589 */ /* 0x000f2200000e0000 */
[----:B------:R-:W-:Y:S01]  /*0c10*/  NOP ;  /* 0x0000000000007918 */ /* 0x000fe20000000000 */
[----:B----4-:R-:W-:-:S13]  /*0c20*/  ISETP.NE.AND P0, PT, R2, 0x4, PT ;  /* 0x000000040200780c */ /* 0x010fda0003f05270 */
[----:B------:R-:W-:Y:S05]  /*0c30*/  @P0 BRA `(.L_x_13) ;  /* 0x0000000000440947 */ /* 0x000fea0003800000 */
[----:B--23--:R-:W2:Y:S01]  /*0c40*/  S2UR UR6, SR_CgaCtaId ;  /* 0x00000000000679c3 */ /* 0x00cea20000008800 */
[----:B------:R-:W-:Y:S01]  /*0c50*/  UMOV UR4, 0x1e0 ;  /* 0x000001e000047882 */ /* 0x000fe20000000000 */
[----:B------:R-:W-:Y:S01]  /*0c60*/  UMOV UR5, 0x400 ;  /* 0x0000040000057882 */ /* 0x000fe20000000000 */
[----:B------:R-:W-:Y:S01]  /*0c70*/  USEL UR4, UR4, 0x1a0, UP3 ;  /* 0x000001a004047887 */ /* 0x000fe20009800000 */
[----:B------:R-:W-:Y:S01]  /*0c80*/  UMOV UR8, 0x1 ;  /* 0x0000000100087882 */ /* 0x000fe20000000000 */
[----:B------:R-:W-:Y:S01]  /*0c90*/  ELECT P0, URZ, PT ;  /* 0x0000000000ff782f */ /* 0x000fe20003800000 */
[----:B------:R-:W-:-:S04]  /*0ca0*/  UIADD3 UR8, UPT, UPT, -UR8, 0x100000, URZ ;  /* 0x0010000008087890 */ /* 0x000fc8000fffe1ff */
[----:B------:R-:W-:Y:S02]  /*0cb0*/  USHF.L.U32 UR9, UR8, 0xb, URZ ;  /* 0x0000000b08097899 */ /* 0x000fe400080006ff */
[----:B------:R-:W-:Y:S02]  /*0cc0*/  USHF.L.U32 UR8, UR8, 0x1, URZ ;  /* 0x0000000108087899 */ /* 0x000fe400080006ff */
[----:B--2---:R-:W-:Y:S02]  /*0cd0*/  ULEA UR6, UR6, UR5, 0x18 ;  /* 0x0000000506067291 */ /* 0x004fe4000f8ec0ff */
[----:B------:R-:W-:-:S04]  /*0ce0*/  UIADD3 UR4, UPT, UPT, -UR4, 0x100000, URZ ;  /* 0x0010000004047890 */ /* 0x000fc8000fffe1ff */
[----:B------:R-:W-:Y:S02]  /*0cf0*/  USHF.L.U32 UR5, UR4, 0xb, URZ ;  /* 0x0000000b04057899 */ /* 0x000fe400080006ff */
[----:B------:R-:W-:Y:S01]  /*0d00*/  USHF.L.U32 UR4, UR4, 0x1, URZ ;  /* 0x0000000104047899 */ /* 0x000fe200080006ff */
[----:B------:R-:W2:Y:S03]  /*0d10*/  FENCE.VIEW.ASYNC.S ;  /* 0x00000000000073c6 */ /* 0x000ea60000000000 */
[----:B--2---:R4:W2:Y:S08]  /*0d20*/  SYNCS.EXCH.64 URZ, [UR6+0x1e0], UR8 ;  /* 0x0001e00806ff75b2 */ /* 0x0048b00008000100 */
[----:B------:R4:W3:Y:S02]  /*0d30*/  SYNCS.EXCH.64 URZ, [UR6+0x1e8], UR4 ;  /* 0x0001e80406ff75b2 */ /* 0x0008e40008000100 */
[----:B----4-:R-:W-:Y:S01]  /*0d40*/  NOP ;  /* 0x0000000000007918 */ /* 0x010fe20000000000 */
.L_x_13:
[----:B------:R-:W4:Y:S01]  /*0d50*/  SHFL.IDX PT, R2, R49, RZ, 0x1f ;  /* 0x00001fff31027589 */ /* 0x000f2200000e0000 */
[----:B------:R-:W-:Y:S01]  /*0d60*/  NOP ;  /* 0x0000000000007918 */ /* 0x000fe20000000000 */
[----:B----4-:R-:W-:-:S13]  /*0d70*/  ISETP.NE.AND P0, PT, R2, 0x5, PT ;  /* 0x000000050200780c */ /* 0x010fda0003f05270 */
[----:B------:R-:W-:Y:S05]  /*0d80*/  @P0 BRA `(.L_x_14) ;  /* 0x0000000000480947 */ /* 0x000fea0003800000 */
[----:B--2---:R-:W2:Y:S01]  /*0d90*/  S2UR UR5, SR_CgaCtaId ;  /* 0x00000000000579c3 */ /* 0x004ea20000008800 */
[----:B---3--:R-:W-:Y:S01]  /*0da0*/  UMOV UR4, 0x400 ;  /* 0x0000040000047882 */ /* 0x008fe20000000000 */
        /* <DEDUP_REMOVED lines=9> */
[----:B--2---:R-:W-:Y:S01]  /*0e40*/  ULEA UR4, UR5, UR4, 0x18 ;  /* 0x0000000405047291 */ /* 0x004fe2000f8ec0ff */
[----:B------:R-:W2:Y:S11]  /*0e50*/  FENCE.VIEW.ASYNC.S ;  /* 0x00000000000073c6 */ /* 0x000eb60000000000 */
[----:B--2---:R4:W2:Y:S01]  /*0e60*/  SYNCS.EXCH.64 URZ, [UR4+0x1f0], UR8 ;  /* 0x0001f00804ff75b2 */ /* 0x0048a20008000100 */
[----:B------:R4:W3:Y:S01]  /*0e70*/  SYNCS.EXCH.64 URZ, [UR4+0x200], UR6 ;  /* 0x0002000604ff75b2 */ /* 0x0008e20008000100 */
[----:B------:R4:W1:Y:S01]  /*0e80*/  SYNCS.EXCH.64 URZ, [UR4+0x1f8], UR8 ;  /* 0x0001f80804ff75b2 */ /* 0x0008620008000100 */
[----:B------:R4:W1:Y:S02]  /*0e90*/  SYNCS.EXCH.64 URZ, [UR4+0x208], UR6 ;  /* 0x0002080604ff75b2 */ /* 0x0008640008000100 */
[----:B----4-:R-:W-:Y:S01]  /*0ea0*/  NOP ;  /* 0x0000000000007918 */ /* 0x010fe20000000000 */
.L_x_14:
[----:B--23--:R-:W2:Y:S01]  /*0eb0*/  LDCU UR4, c[0x0][0x36c] ;  /* 0x00006d80ff0477ac */ /* 0x00cea20008000800 */
[----:B------:R-:W-:Y:S01]  /*0ec0*/  ISETP.NE.OR P3, PT, R0, 0x2, !P3 ;  /* 0x000000020000780c */ /* 0x000fe20005f65670 */
[----:B------:R-:W-:Y:S01]  /*0ed0*/  NOP ;  /* 0x0000000000007918 */ /* 0x000fe20000000000 */
[----:B------:R-:W-:Y:S01]  /*0ee0*/  LOP3.LUT R2, R47, 0x1f, RZ, 0xc0, !PT ;  /* 0x0000001f2f027812 */ /* 0x000fe200078ec0ff */
[----:B------:R-:W-:Y:S02]  /*0ef0*/  UISETP.NE.AND UP4, UPT, UR18, 0x2, UPT ;  /* 0x000000021200788c */ /* 0x000fe4000bf85270 */
[----:B------:R-:W-:Y:S02]  /*0f00*/  UISETP.NE.AND UP5, UPT, UR18, URZ, UPT ;  /* 0x000000ff1200728c */ /* 0x000fe4000bfa5270 */
[----:B--2---:R-:W-:-:S09]  /*0f10*/  UISETP.EQ.U32.AND UP6, UPT, UR4, 0x1, UPT ;  /* 0x000000010400788c */ /* 0x004fd2000bfc2070 */
[----:B------:R-:W-:Y:S05]  /*0f20*/  BRA.U !UP6, `(.L_x_15) ;  /* 0x000000010e087547 */ /* 0x000fea000b800000 */
[----:B-1----:R-:W-:Y:S01]  /*0f30*/  UCGABAR_ARV ;  /* 0x00000000000079c7 */ /* 0x002fe20008000000 */
[----:B------:R-:W-:Y:S05]  /*0f40*/  BRA `(.L_x_16) ;  /* 0x0000000000047947 */ /* 0x000fea0003800000 */
.L_x_15:
[----:B-1----:R-:W-:Y:S01]  /*0f50*/  NOP ;  /* 0x0000000000007918 */ /* 0x002fe20000000000 */
.L_x_16:
[----:B------:R-:W1:Y:S01]  /*0f60*/  S2UR UR51, SR_CTAID.X ;  /* 0x00000000003379c3 */ /* 0x000e620000002500 */
[----:B------:R-:W-:-:S05]  /*0f70*/  CS2R.32 R53, SR_CgaSize ;  /* 0x0000000000357805 */ /* 0x000fca0000008a00 */
[----:B------:R-:W-:-:S05]  /*0f80*/  IMAD R53, R53, -0xa0, RZ ;  /* 0xffffff6035357824 */ /* 0x000fca00078e02ff */
[----:B------:R-:W-:-:S14]  /*0f90*/  R2UR UR5, R53 ;  /* 0x00000000350572ca */ /* 0x000fdc00000e0000 */
[----:B------:R-:W2:Y:S01]  /*0fa0*/  LDCU UR5, c[0x0][UR5+0x2b0] ;  /* 0x00005600050577ac */ /* 0x000ea20008000800 */
[----:B------:R-:W-:-:S05]  /*0fb0*/  CS2R.32 R53, SR_CgaSize ;  /* 0x0000000000357805 */ /* 0x000fca0000008a00 */
[----:B------:R-:W-:-:S05]  /*0fc0*/  IMAD R53, R53, -0xa0, RZ ;  /* 0xffffff6035357824 */ /* 0x000fca00078e02ff */
[----:B------:R-:W-:-:S14]  /*0fd0*/  R2UR UR4, R53 ;  /* 0x00000000350472ca */ /* 0x000fdc00000e0000 */
[----:B------:R-:W3:Y:S01]  /*0fe0*/  LDCU UR4, c[0x0][UR4+0x2b4] ;  /* 0x00005680040477ac */ /* 0x000ee20008000800 */
[----:B------:R-:W4:Y:S01]  /*0ff0*/  S2UR UR23, SR_CTAID.Y ;  /* 0x00000000001779c3 */ /* 0x000f220000002600 */
[----:B------:R-:W-:-:S05]  /*1000*/  CS2R.32 R53, SR_CgaSize ;  /* 0x0000000000357805 */ /* 0x000fca0000008a00 */
[----:B------:R-:W-:-:S05]  /*1010*/  IMAD R53, R53, -0xa0, RZ ;  /* 0xffffff6035357824 */ /* 0x000fca00078e02ff */
[----:B------:R-:W-:-:S14]  /*1020*/  R2UR UR7, R53 ;  /* 0x00000000350772ca */ /* 0x000fdc00000e0000 */
[----:B------:R-:W3:Y:S01]  /*1030*/  LDCU UR7, c[0x0][UR7+0x2a0] ;  /* 0x00005400070777ac */ /* 0x000ee20008000800 */
[----:B------:R-:W-:-:S05]  /*1040*/  CS2R.32 R53, SR_CgaSize ;  /* 0x0000000000357805 */ /* 0x000fca0000008a00 */
[----:B------:R-:W-:-:S05]  /*1050*/  IMAD R53, R53, -0xa0, RZ ;  /* 0xffffff6035357824 */ /* 0x000fca00078e02ff */
[----:B------:R-:W-:-:S14]  /*1060*/  R2UR UR8, R53 ;  /* 0x00000000350872ca */ /* 0x000fdc00000e0000 */
[----:B------:R-:W3:Y:S01]  /*1070*/  LDCU UR8, c[0x0][UR8+0x2a4] ;  /* 0x00005480080877ac */ /* 0x000ee20008000800 */
[----:B------:R-:W3:Y:S01]  /*1080*/  S2UR UR9, SR_CgaCtaId ;  /* 0x00000000000979c3 */ /* 0x000ee20000008800 */
[----:B------:R-:W3:Y:S01]  /*1090*/  LDCU UR19, c[0x0][0xc24] ;  /* 0x00018480ff1377ac */ /* 0x000ee20008000800 */
[----:B------:R-:W3:Y:S01]  /*10a0*/  LDCU UR39, c[0x0][0xc24] ;  /* 0x00018480ff2777ac */ /* 0x000ee20008000800 */
[----:B-1----:R-:W-:Y:S01]  /*10b0*/  I2FP.F32.U32 R3, UR51 ;  /* 0x0000003300037c45 */ /* 0x002fe20008201000 */
[----:B------:R-:W1:Y:S04]  /*10c0*/  LDCU UR22, c[0x0][0xc30] ;  /* 0x00018600ff1677ac */ /* 0x000e680008000800 */
[----:B--2---:R-:W-:Y:S01]  /*10d0*/  FMUL R3, R3, UR5 ;  /* 0x0000000503037c20 */ /* 0x004fe20008400000 */
[----:B----4-:R-:W-:-:S05]  /*10e0*/  I2FP.F32.U32 R0, UR23 ;  /* 0x0000001700007c45 */ /* 0x010fca0008201000 */
[----:B------:R-:W2:Y:S01]  /*10f0*/  F2I.U32.TRUNC.NTZ R3, R3 ;  /* 0x0000000300037305 */ /* 0x000ea2000020f000 */
[----:B---3--:R-:W-:Y:S01]  /*1100*/  FMUL R0, R0, UR4 ;  /* 0x0000000400007c20 */ /* 0x008fe20008400000 */
[----:B------:R-:W-:-:S06]  /*1110*/  USHF.L.U32 UR38, UR9, 0xa, URZ ;  /* 0x0000000a09267899 */ /* 0x000fcc00080006ff */
[----:B------:R-:W3:Y:S01]  /*1120*/  F2I.U32.TRUNC.NTZ R0, R0 ;  /* 0x0000000000007305 */ /* 0x000ee2000020f000 */
[----:B------:R-:W-:Y:S01]  /*1130*/  ULOP3.LUT UR38, UR38, 0x400, URZ, 0xc0, !UPT ;  /* 0x0000040026267892 */ /* 0x000fe2000f8ec0ff */
[----:B--2---:R-:W-:Y:S02]  /*1140*/  R2UR UR4, R3 ;  /* 0x00000000030472ca */ /* 0x004fe400000e0000 */
[----:B---3--:R-:W-:Y:S02]  /*1150*/  R2UR UR6, R0 ;  /* 0x00000000000672ca */ /* 0x008fe400000e0000 */
[----:B------:R-:W-:-:S09]  /*1160*/  PRMT R0, RZ, 0x7610, R0 ;  /* 0x00007610ff007816 */ /* 0x000fd20000000000 */
[----:B------:R-:W-:-:S04]  /*1170*/  UIADD3 UR5, UPT, UPT, -UR4, URZ, URZ ;  /* 0x000000ff04057290 */ /* 0x000fc8000fffe1ff */
[----:B------:R-:W-:Y:S02]  /*1180*/  UIMAD UR5, UR7, UR5, UR51 ;  /* 0x00000005070572a4 */ /* 0x000fe4000f8e0233 */
[----:B------:R-:W-:-:S04]  /*1190*/  UIADD3 UR4, UPT, UPT, -UR6, URZ, URZ ;  /* 0x000000ff06047290 */ /* 0x000fc8000fffe1ff */
[----:B------:R-:W-:Y:S01]  /*11a0*/  IMAD.U32 R53, RZ, RZ, UR5 ;  /* 0x00000005ff357e24 */ /* 0x000fe2000f8e00ff */
[----:B------:R-:W-:-:S06]  /*11b0*/  UIMAD UR4, UR8, UR4, UR23 ;  /* 0x00000004080472a4 */ /* 0x000fcc000f8e0217 */
[----:B------:R-:W-:Y:S01]  /*11c0*/  IMAD.U32 R52, RZ, RZ, UR4 ;  /* 0x00000004ff347e24 */ /* 0x000fe2000f8e00ff */
[----:B-1----:R-:W-:Y:S06]  /*11d0*/  BRA.U UP5, `(.L_x_17) ;  /* 0x00000001052c7547 */ /* 0x002fec000b800000 */
[----:B------:R-:W-:Y:S02]  /*11e0*/  R2UR UR4, R52 ;  /* 0x00000000340472ca */ /* 0x000fe400000e0000 */
[----:B------:R-:W-:-:S11]  /*11f0*/  R2UR UR6, R53 ;  /* 0x00000000350672ca */ /* 0x000fd600000e0000 */
[----:B------:R-:W-:-:S04]  /*1200*/  UISETP.NE.AND UP0, UPT, UR4, URZ, UPT ;  /* 0x000000ff0400728c */ /* 0x000fc8000bf05270 */
[----:B------:R-:W-:-:S04]  /*1210*/  UISETP.EQ.OR UP0, UPT, UR6, URZ, !UP0 ;  /* 0x000000ff0600728c */ /* 0x000fc8000c702670 */
[----:B------:R-:W-:Y:S02]  /*1220*/  USEL UR5, URZ, 0x1, !UP0 ;  /* 0x00000001ff057887 */ /* 0x000fe4000c000000 */
[----:B------:R-:W-:-:S04]  /*1230*/  UISETP.NE.AND UP0, UPT, UR4, URZ, UPT ;  /* 0x000000ff0400728c */ /* 0x000fc8000bf05270 */
[----:B------:R-:W-:Y:S02]  /*1240*/  USEL UR4, URZ, 0x2, UP0 ;  /* 0x00000002ff047887 */ /* 0x000fe40008000000 */
[----:B------:R-:W-:-:S04]  /*1250*/  UISETP.NE.AND UP0, UPT, UR6, 0x1, UPT ;  /* 0x000000010600788c */ /* 0x000fc8000bf05270 */
[----:B------:R-:W-:-:S04]  /*1260*/  USEL UR4, UR4, 0x2, UP0 ;  /* 0x0000000204047887 */ /* 0x000fc80008000000 */
[----:B------:R-:W-:-:S06]  /*1270*/  UIADD3 UR4, UPT, UPT, UR5, UR4, URZ ;  /* 0x0000000405047290 */ /* 0x000fcc000fffe0ff */
[----:B------:R-:W-:-:S07]  /*1280*/  IMAD.U32 R0, RZ, RZ, UR4 ;  /* 0x00000004ff007e24 */ /* 0x000fce000f8e00ff */
.L_x_17:
[----:B------:R-:W1:Y:S01]  /*1290*/  S2UR UR53, SR_CTAID.Z ;  /* 0x00000000003579c3 */ /* 0x000e620000002700 */
[----:B------:R-:W-:-:S09]  /*12a0*/  UISETP.GE.AND UP0, UPT, UR19, 0x1, UPT ;  /* 0x000000011300788c */ /* 0x000fd2000bf06270 */
[----:B------:R-:W-:Y:S05]  /*12b0*/  BRA.U !UP0, `(.L_x_18) ;  /* 0x0000000108d47547 */ /* 0x000fea000b800000 */
[----:B------:R-:W2:Y:S01]  /*12c0*/  LDCU.128 UR12, c[0x0][0xc10] ;  /* 0x00018200ff0c77ac */ /* 0x000ea20008000c00 */
[----:B------:R-:W3:Y:S01]  /*12d0*/  LDCU UR20, c[0x0][0xc0c] ;  /* 0x00018180ff1477ac */ /* 0x000ee20008000800 */
[----:B------:R-:W4:Y:S01]  /*12e0*/  LDCU UR6, c[0x0][0x370] ;  /* 0x00006e00ff0677ac */ /* 0x000f220008000800 */
[----:B------:R-:W1:Y:S01]  /*12f0*/  LDCU UR7, c[0x0][0x374] ;  /* 0x00006e80ff0777ac */ /* 0x000e620008000800 */
[----:B------:R-:W1:Y:S01]  /*1300*/  LDCU UR21, c[0x0][0xc20] ;  /* 0x00018400ff1577ac */ /* 0x000e620008000800 */
[----:B--2---:R-:W-:Y:S02]  /*1310*/  UIMAD.WIDE.U32 UR4, UR51, UR12, URZ ;  /* 0x0000000c330472a5 */ /* 0x004fe4000f8e00ff */
[----:B---3--:R-:W-:Y:S01]  /*1320*/  UISETP.NE.AND UP0, UPT, UR20, 0x1, UPT ;  /* 0x000000011400788c */ /* 0x008fe2000bf05270 */
[----:B------:R-:W2:Y:S01]  /*1330*/  LDCU.64 UR8, c[0x0][0xc28] ;  /* 0x00018500ff0877ac */ /* 0x000ea20008000a00 */
[----:B----4-:R-:W-:-:S03]  /*1340*/  UIMAD.WIDE.U32 UR10, UR6, UR12, URZ ;  /* 0x0000000c060a72a5 */ /* 0x010fc6000f8e00ff */
[----:B------:R-:W-:Y:S01]  /*1350*/  UMOV UR4, UR5 ;  /* 0x0000000500047c82 */ /* 0x000fe20008000000 */
[----:B------:R-:W-:Y:S02]  /*1360*/  UISETP.NE.AND UP2, UPT, UR19, 0x1, UPT ;  /* 0x000000011300788c */ /* 0x000fe4000bf45270 */
[----:B------:R-:W-:Y:S01]  /*1370*/  USHF.R.U32.HI UR4, URZ, UR13, UR4 ;  /* 0x0000000dff047299 */ /* 0x000fe20008011604 */
[----:B------:R-:W-:Y:S01]  /*1380*/  UMOV UR10, UR11 ;  /* 0x0000000b000a7c82 */ /* 0x000fe20008000000 */
[----:B------:R-:W-:Y:S02]  /*1390*/  UIMAD.WIDE.U32 UR16, UR23, UR15, URZ ;  /* 0x0000000f171072a5 */ /* 0x000fe4000f8e00ff */
[----:B------:R-:W-:Y:S02]  /*13a0*/  USEL UR5, UR51, UR4, !UP0 ;  /* 0x0000000433057287 */ /* 0x000fe4000c000000 */
[----:B------:R-:W-:Y:S02]  /*13b0*/  @UP0 USHF.R.U32.HI UR6, URZ, UR13, UR10 ;  /* 0x0000000dff060299 */ /* 0x000fe4000801160a */
[----:B------:R-:W-:-:S02]  /*13c0*/  UISETP.NE.AND UP0, UPT, UR14, 0x1, UPT ;  /* 0x000000010e00788c */ /* 0x000fc4000bf05270 */
[----:B-1----:R-:W-:Y:S02]  /*13d0*/  UIMAD.WIDE.U32 UR10, UR7, UR15, URZ ;  /* 0x0000000f070a72a5 */ /* 0x002fe4000f8e00ff */
[----:B--2---:R-:W-:Y:S01]  /*13e0*/  UIMAD.WIDE.U32 UR12, UR6, UR8, URZ ;  /* 0x00000008060c72a5 */ /* 0x004fe2000f8e00ff */
[----:B------:R-:W-:Y:S02]  /*13f0*/  UMOV UR4, UR17 ;  /* 0x0000001100047c82 */ /* 0x000fe40008000000 */
[----:B------:R-:W-:Y:S02]  /*1400*/  USHF.R.U32.HI UR4, URZ, UR21, UR4 ;  /* 0x00000015ff047299 */ /* 0x000fe40008011604 */
[----:B------:R-:W-:Y:S02]  /*1410*/  UMOV UR10, UR11 ;  /* 0x0000000b000a7c82 */ /* 0x000fe40008000000 */
[----:B------:R-:W-:Y:S01]  /*1420*/  UMOV UR12, UR13 ;  /* 0x0000000d000c7c82 */ /* 0x000fe20008000000 */
[----:B------:R-:W-:-:S02]  /*1430*/  @UP0 USHF.R.U32.HI UR7, URZ, UR21, UR10 ;  /* 0x00000015ff070299 */ /* 0x000fc4000801160a */
[----:B------:R-:W-:Y:S02]  /*1440*/  USEL UR4, UR23, UR4, !UP0 ;  /* 0x0000000417047287 */ /* 0x000fe4000c000000 */
[----:B------:R-:W-:Y:S02]  /*1450*/  UIMAD.WIDE.U32 UR10, UR7, UR8, URZ ;  /* 0x00000008070a72a5 */ /* 0x000fe4000f8e00ff */
[----:B------:R-:W-:Y:S02]  /*1460*/  @UP2 USHF.R.U32.HI UR6, URZ, UR9, UR12 ;  /* 0x00000009ff062299 */ /* 0x000fe4000801160c */
[----:B------:R-:W-:-:S03]  /*1470*/  UIMAD.WIDE.U32 UR12, UR4, UR8, URZ ;  /* 0x00000008040c72a5 */ /* 0x000fc6000f8e00ff */
[----:B------:R-:W-:Y:S02]  /*1480*/  UMOV UR10, UR11 ;  /* 0x0000000b000a7c82 */ /* 0x000fe40008000000 */
[----:B------:R-:W-:Y:S02]  /*1490*/  @UP2 USHF.R.U32.HI UR7, URZ, UR9, UR10 ;  /* 0x00000009ff072299 */ /* 0x000fe4000801160a */
[----:B------:R-:W-:Y:S02]  /*14a0*/  UIMAD UR10, UR6, UR19, URZ ;  /* 0x00000013060a72a4 */ /* 0x000fe4000f8e02ff */
[----:B------:R-:W-:-:S04]  /*14b0*/  UIMAD UR7, UR7, UR19, URZ ;  /* 0x00000013070772a4 */ /* 0x000fc8000f8e02ff */
[----:B------:R-:W-:-:S03]  /*14c0*/  UISETP.GE.AND UP0, UPT, UR4, UR7, UPT ;  /* 0x000000070400728c */ /* 0x000fc6000bf06270 */
[----:B------:R-:W-:Y:S01]  /*14d0*/  UMOV UR7, UR13 ;  /* 0x0000000d00077c82 */ /* 0x000fe20008000000 */
[----:B------:R-:W-:Y:S02]  /*14e0*/  UISETP.GE.OR UP0, UPT, UR5, UR10, UP0 ;  /* 0x0000000a0500728c */ /* 0x000fe40008706670 */
[----:B------:R-:W-:Y:S02]  /*14f0*/  UIMAD.WIDE.U32 UR10, UR5, UR8, URZ ;  /* 0x00000008050a72a5 */ /* 0x000fe4000f8e00ff */
[----:B------:R-:W-:Y:S02]  /*1500*/  USHF.R.U32.HI UR7, URZ, UR9, UR7 ;  /* 0x00000009ff077299 */ /* 0x000fe40008011607 */
[----:B------:R-:W-:Y:S02]  /*1510*/  UIADD3 UR10, UPT, UPT, -UR4, URZ, URZ ;  /* 0x000000ff040a7290 */ /* 0x000fe4000fffe1ff */
[----:B------:R-:W-:Y:S02]  /*1520*/  USEL UR7, UR4, UR7, !UP2 ;  /* 0x0000000704077287 */ /* 0x000fe4000d000000 */
[----:B------:R-:W-:Y:S01]  /*1530*/  UIMAD UR10, UR14, UR10, UR23 ;  /* 0x0000000a0e0a72a4 */ /* 0x000fe2000f8e0217 */
[----:B------:R-:W-:Y:S01]  /*1540*/  @!UP0 UMOV UR8, UR11 ;  /* 0x0000000b00088c82 */ /* 0x000fe20008000000 */
[----:B------:R-:W-:-:S02]  /*1550*/  UIADD3 UR11, UPT, UPT, -UR5, URZ, URZ ;  /* 0x000000ff050b7290 */ /* 0x000fc4000fffe1ff */
[----:B------:R-:W-:Y:S02]  /*1560*/  @!UP0 USHF.R.U32.HI UR8, URZ, UR9, UR8 ;  /* 0x00000009ff088299 */ /* 0x000fe40008011608 */
[----:B------:R-:W-:Y:S02]  /*1570*/  UIADD3 UR9, UPT, UPT, -UR7, URZ, URZ ;  /* 0x000000ff07097290 */ /* 0x000fe4000fffe1ff */
[----:B------:R-:W-:Y:S02]  /*1580*/  @!UP0 USEL UR8, UR5, UR8, !UP2 ;  /* 0x0000000805088287 */ /* 0x000fe4000d000000 */
[----:B------:R-:W-:Y:S02]  /*1590*/  UIMAD UR9, UR19, UR9, UR4 ;  /* 0x00000009130972a4 */ /* 0x000fe4000f8e0204 */
[----:B------:R-:W-:Y:S02]  /*15a0*/  @!UP0 UIADD3 UR7, UPT, UPT, UR7, -UR8, URZ ;  /* 0x8000000807078290 */ /* 0x000fe4000fffe0ff */
[----:B------:R-:W-:-:S02]  /*15b0*/  @!UP0 UIMAD UR6, UR9, UR6, UR8 ;  /* 0x00000006090682a4 */ /* 0x000fc4000f8e0208 */
[----:B------:R-:W-:Y:S02]  /*15c0*/  @!UP0 UIMAD UR4, UR7, UR19, UR5 ;  /* 0x00000013070482a4 */ /* 0x000fe4000f8e0205 */
[----:B------:R-:W-:Y:S02]  /*15d0*/  UIMAD UR51, UR20, UR11, UR51 ;  /* 0x0000000b143372a4 */ /* 0x000fe4000f8e0233 */
[----:B------:R-:W-:Y:S01]  /*15e0*/  UIMAD UR23, UR4, UR14, UR10 ;  /* 0x0000000e041772a4 */ /* 0x000fe2000f8e020a */
[----:B------:R-:W-:Y:S02]  /*15f0*/  @!UP0 UMOV UR5, UR6 ;  /* 0x0000000600058c82 */ /* 0x000fe40008000000 */
[----:B------:R-:W-:-:S12]  /*1600*/  UIMAD UR51, UR5, UR20, UR51 ;  /* 0x00000014053372a4 */ /* 0x000fd8000f8e0233 */
.L_x_18:
[----:B------:R-:W-:-:S09]  /*1610*/  UISETP.NE.AND UP0, UPT, UR22, 0x1, UPT ;  /* 0x000000011600788c */ /* 0x000fd2000bf05270 */
[----:B------:R-:W-:Y:S05]  /*1620*/  BRA.U UP0, `(.L_x_19) ;  /* 0x0000000100407547 */ /* 0x000fea000b800000 */
[----:B------:R-:W2:Y:S01]  /*1630*/  LDCU.128 UR8, c[0x0][0xc10] ;  /* 0x00018200ff0877ac */ /* 0x000ea20008000c00 */
[----:B------:R-:W3:Y:S01]  /*1640*/  LDCU UR12, c[0x0][0xc0c] ;  /* 0x00018180ff0c77ac */ /* 0x000ee20008000800 */
[----:B------:R-:W4:Y:S01]  /*1650*/  LDCU UR13, c[0x0][0xc20] ;  /* 0x00018400ff0d77ac */ /* 0x000f220008000800 */
[----:B--2---:R-:W-:Y:S02]  /*1660*/  UIMAD.WIDE.U32 UR4, UR51, UR8, URZ ;  /* 0x00000008330472a5 */ /* 0x004fe4000f8e00ff */
[----:B------:R-:W-:Y:S02]  /*1670*/  UIMAD.WIDE.U32 UR6, UR23, UR11, URZ ;  /* 0x0000000b170672a5 */ /* 0x000fe4000f8e00ff */
[----:B---3--:R-:W-:Y:S02]  /*1680*/  UISETP.NE.AND UP0, UPT, UR12, 0x1, UPT ;  /* 0x000000010c00788c */ /* 0x008fe4000bf05270 */
[----:B------:R-:W-:-:S03]  /*1690*/  USHF.R.U32.HI UR5, URZ, UR9, UR5 ;  /* 0x00000009ff057299 */ /* 0x000fc60008011605 */
[----:B------:R-:W-:Y:S01]  /*16a0*/  UMOV UR4, UR7 ;  /* 0x0000000700047c82 */ /* 0x000fe20008000000 */
[----:B------:R-:W-:Y:S02]  /*16b0*/  USEL UR5, UR51, UR5, !UP0 ;  /* 0x0000000533057287 */ /* 0x000fe4000c000000 */
[----:B------:R-:W-:Y:S02]  /*16c0*/  UISETP.NE.AND UP0, UPT, UR10, 0x1, UPT ;  /* 0x000000010a00788c */ /* 0x000fe4000bf05270 */
[----:B----4-:R-:W-:-:S04]  /*16d0*/  USHF.R.U32.HI UR4, URZ, UR13, UR4 ;  /* 0x0000000dff047299 */ /* 0x010fc80008011604 */
[----:B------:R-:W-:-:S04]  /*16e0*/  USEL UR4, UR23, UR4, !UP0 ;  /* 0x0000000417047287 */ /* 0x000fc8000c000000 */
[----:B------:R-:W-:Y:S02]  /*16f0*/  UIADD3 UR6, UPT, UPT, UR5, -UR4, URZ ;  /* 0x8000000405067290 */ /* 0x000fe4000fffe0ff */
[----:B------:R-:W-:Y:S02]  /*1700*/  UIADD3 UR4, UPT, UPT, -UR5, UR4, URZ ;  /* 0x0000000405047290 */ /* 0x000fe4000fffe1ff */
[----:B------:R-:W-:Y:S02]  /*1710*/  UIMAD UR23, UR6, UR10, UR23 ;  /* 0x0000000a061772a4 */ /* 0x000fe4000f8e0217 */
[----:B------:R-:W-:-:S12]  /*1720*/  UIMAD UR51, UR4, UR12, UR51 ;  /* 0x0000000c043372a4 */ /* 0x000fd8000f8e0233 */
.L_x_19:
[----:B------:R-:W-:Y:S01]  /*1730*/  UISETP.NE.AND UP0, UPT, UR18, 0x2, UPT ;  /* 0x000000021200788c */ /* 0x000fe2000bf05270 */
[----:B------:R-:W-:Y:S09]  /*1740*/  BRA.U !UP6, `(.L_x_20) ;  /* 0x000000010e0c7547 */ /* 0x000ff2000b800000 */
[----:B------:R-:W-:Y:S01]  /*1750*/  UCGABAR_WAIT ;  /* 0x0000000000007dc7 */ /* 0x000fe20008000000 */
[----:B------:R-:W-:Y:S01]  /*1760*/  CCTL.IVALL ;  /* 0x00000000ff00798f */ /* 0x000fe20002000000 */
[----:B------:R-:W-:Y:S05]  /*1770*/  BRA `(.L_x_21) ;  /* 0x0000000000047947 */ /* 0x000fea0003800000 */
.L_x_20:
[----:B------:R-:W-:Y:S06]  /*1780*/  BAR.SYNC.DEFER_BLOCKING 0x0 ;  /* 0x0000000000007b1d */ /* 0x000fec0000010000 */
.L_x_21:
[----:B------:R-:W-:Y:S05]  /*1790*/  BRA.U UP0, `(.L_x_22) ;  /* 0x0000002500707547 */ /* 0x000fea000b800000 */
[----:B------:R-:W2:Y:S01]  /*17a0*/  LDCU UR5, c[0x0][0x388] ;  /* 0x00007100ff0577ac */ /* 0x000ea20008000800 */
[----:B------:R-:W3:Y:S01]  /*17b0*/  S2UR UR9, SR_CgaCtaId ;  /* 0x00000000000979c3 */ /* 0x000ee20000008800 */
[----:B------:R-:W-:Y:S01]  /*17c0*/  PLOP3.LUT P1, PT, PT, PT, UP3, 0x80, 0x8 ;  /* 0x000000000008781c */ /* 0x000fe20003f2f038 */
[----:B------:R-:W-:Y:S01]  /*17d0*/  IMAD.MOV.U32 R3, RZ, RZ, 0x1 ;  /* 0x00000001ff037424 */ /* 0x000fe200078e00ff */
[----:B------:R-:W4:Y:S01]  /*17e0*/  LDCU UR8, c[0x0][0x38c] ;  /* 0x00007180ff0877ac */ /* 0x000f220008000800 */
[----:B------:R-:W-:Y:S01]  /*17f0*/  ISETP.EQ.OR P2, PT, R2, RZ, P3 ;  /* 0x000000ff0200720c */ /* 0x000fe20001f42670 */
[----:B------:R-:W-:Y:S01]  /*1800*/  IMAD.MOV.U32 R2, RZ, RZ, RZ ;  /* 0x000000ffff027224 */ /* 0x000fe200078e00ff */
[----:B------:R-:W-:Y:S01]  /*1810*/  PLOP3.LUT P1, PT, P1, PT, PT, 0x8, 0x80 ;  /* 0x000000000080781c */ /* 0x000fe20000f2e170 */
[----:B------:R-:W4:Y:S01]  /*1820*/  LDCU.64 UR6, c[0x0][0x390] ;  /* 0x00007200ff0677ac */ /* 0x000f220008000a00 */
[----:B------:R-:W-:Y:S02]  /*1830*/  UISETP.NE.AND UP1, UPT, UR18, URZ, UPT ;  /* 0x000000ff1200728c */ /* 0x000fe4000bf25270 */
[----:B------:R-:W-:Y:S01]  /*1840*/  USEL UR37, URZ, 0x1, UP4 ;  /* 0x00000001ff257887 */ /* 0x000fe2000a000000 */
[----:B------:R-:W4:Y:S01]  /*1850*/  LDCU UR54, c[0x0][0x370] ;  /* 0x00006e00ff3677ac */ /* 0x000f220008000800 */
[----:B--2---:R-:W-:Y:S01]  /*1860*/  UIADD3 UR5, UPT, UPT, UR5, 0x1f, URZ ;  /* 0x0000001f05057890 */ /* 0x004fe2000fffe0ff */
[----:B------:R-:W2:Y:S03]  /*1870*/  LDCU.64 UR44, c[0x0][0x348] ;  /* 0x00006900ff2c77ac */ /* 0x000ea60008000a00 */
[----:B------:R-:W-:Y:S01]  /*1880*/  USHF.R.S32.HI UR4, URZ, 0x1f, UR5 ;  /* 0x0000001fff047899 */ /* 0x000fe20008011405 */
[----:B-1----:R-:W1:Y:S03]  /*1890*/  LDCU UR53, c[0x0][0x374] ;  /* 0x00006e80ff3577ac */ /* 0x002e660008000800 */
[----:B------:R-:W-:-:S02]  /*18a0*/  ULEA.HI UR4, UR4, UR5, URZ, 0x5 ;  /* 0x0000000504047291 */ /* 0x000fc4000f8f28ff */
[----:B---3--:R-:W-:Y:S02]  /*18b0*/  USHF.L.U32 UR5, UR9, 0x5, URZ ;  /* 0x0000000509057899 */ /* 0x008fe400080006ff */
[----:B------:R-:W-:Y:S02]  /*18c0*/  USHF.R.S32.HI UR4, URZ, 0x5, UR4 ;  /* 0x00000005ff047899 */ /* 0x000fe40008011404 */
[----:B------:R-:W-:Y:S02]  /*18d0*/  ULOP3.LUT UR57, UR5, 0x20, URZ, 0xe2, !UPT ;  /* 0x0000002005397892 */ /* 0x000fe4000f8ee2ff */
[----:B----4-:R-:W-:Y:S02]  /*18e0*/  UIMAD UR4, UR4, UR8, URZ ;  /* 0x00000008040472a4 */ /* 0x010fe4000f8e02ff */
[----:B------:R-:W-:Y:S02]  /*18f0*/  USEL UR37, UR37, 0x2, UP1 ;  /* 0x0000000225257887 */ /* 0x000fe40008800000 */
[----:B------:R-:W-:Y:S01]  /*1900*/  UIMAD UR4, UR4, UR6, URZ ;  /* 0x00000006040472a4 */ /* 0x000fe2000f8e02ff */
[----:B------:R-:W-:Y:S01]  /*1910*/  UMOV UR30, URZ ;  /* 0x000000ff001e7c82 */ /* 0x000fe20008000000 */
[----:B------:R-:W-:-:S02]  /*1920*/  UMOV UR31, URZ ;  /* 0x000000ff001f7c82 */ /* 0x000fc40008000000 */
[----:B------:R-:W-:Y:S01]  /*1930*/  UIMAD UR55, UR4, UR7, URZ ;  /* 0x00000007043772a4 */ /* 0x000fe2000f8e02ff */
[----:B------:R-:W-:-:S03]  /*1940*/  UMOV UR42, URZ ;  /* 0x000000ff002a7c82 */ /* 0x000fc60008000000 */
[----:B------:R-:W-:Y:S02]  /*1950*/  UISETP.NE.AND UP2, UPT, UR55, URZ, UPT ;  /* 0x000000ff3700728c */ /* 0x000fe4000bf45270 */
[----:B------:R-:W-:-:S04]  /*1960*/  UISETP.LT.U32.AND UP0, UPT, UR55, 0x1a, UPT ;  /* 0x0000001a3700788c */ /* 0x000fc8000bf01070 */
[----:B------:R-:W-:-:S04]  /*1970*/  USEL UR4, UR55, 0x1a, UP0 ;  /* 0x0000001a37047887 */ /* 0x000fc80008000000 */
[----:B------:R-:W-:Y:S02]  /*1980*/  UIADD3 UR5, UPT, UPT, UR4, -0x1, URZ ;  /* 0xffffffff04057890 */ /* 0x000fe4000fffe0ff */
[----:B------:R-:W-:Y:S02]  /*1990*/  @!UP2 UIADD3 UR5, UPT, UPT, UR4, URZ, URZ ;  /* 0x000000ff0405a290 */ /* 0x000fe4000fffe0ff */
[----:B------:R-:W-:Y:S02]  /*19a0*/  UIADD3 UR52, UPT, UPT, UR55, -UR4, URZ ;  /* 0x8000000437347290 */ /* 0x000fe4000fffe0ff */
[----:B-12---:R-:W-:-:S12]  /*19b0*/  UIADD3 UR56, UPT, UPT, UR5, 0x1, URZ ;  /* 0x0000000105387890 */ /* 0x006fd8000fffe0ff */
.L_x_40:
[----:B------:R-:W1:Y:S01]  /*19c0*/  S2UR UR29, SR_CgaCtaId ;  /* 0x00000000001d79c3 */ /* 0x000e620000008800 */
[----:B------:R-:W-:Y:S01]  /*19d0*/  UMOV UR4, 0x400 ;  /* 0x0000040000047882 */ /* 0x000fe20000000000 */
[----:B------:R-:W-:Y:S01]  /*19e0*/  SHF.L.U32 R0, R3, 0x1f, RZ ;  /* 0x0000001f03007819 */ /* 0x000fe200000006ff */
[----:B------:R-:W-:Y:S02]  /*19f0*/  UISETP.NE.AND UP0, UPT, UR55, URZ, UPT ;  /* 0x000000ff3700728c */ /* 0x000fe4000bf05270 */
[----:B------:R-:W-:Y:S02]  /*1a00*/  USHF.L.U32 UR43, UR51, 0x6, URZ ;  /* 0x00000006332b7899 */ /* 0x000fe400080006ff */
[----:B------:R-:W-:Y:S01]  /*1a10*/  ULEA UR19, UR23, UR57, 0x6 ;  /* 0x0000003917137291 */ /* 0x000fe2000f8e30ff */
[----:B------:R-:W-:Y:S01]  /*1a20*/  UMOV UR26, URZ ;  /* 0x000000ff001a7c82 */ /* 0x000fe20008000000 */
[----:B------:R-:W-:Y:S01]  /*1a30*/  UMOV UR22, URZ ;  /* 0x000000ff00167c82 */ /* 0x000fe20008000000 */
[----:B------:R-:W-:Y:S01]  /*1a40*/  UMOV UR21, URZ ;  /* 0x000000ff00157c82 */ /* 0x000fe20008000000 */
[----:B------:R-:W-:Y:S01]  /*1a50*/  UMOV UR20, URZ ;  /* 0x000000ff00147c82 */ /* 0x000fe20008000000 */
[----:B-1----:R-:W-:-:S04]  /*1a60*/  ULEA UR29, UR29, UR4, 0x18 ;  /* 0x000000041d1d7291 */ /* 0x002fc8000f8ec0ff */
[----:B------:R-:W-:-:S09]  /*1a70*/  ULEA UR4, UR30, UR29, 0x3 ;  /* 0x0000001d1e047291 */ /* 0x000fd2000f8e18ff */
[----:B------:R1:W2:Y:S01]  /*1a80*/  SYNCS.PHASECHK.TRANS64.TRYWAIT P0, [UR4+0xd0], R0 ;  /* 0x0000d000ff0075a7 */ /* 0x0002a20008001104 */
[----:B------:R-:W-:Y:S05]  /*1a90*/  BRA.U !UP0, `(.L_x_23) ;  /* 0x0000000508a87547 */ /* 0x000fea000b800000 */
[----:B------:R-:W3:Y:S01]  /*1aa0*/  LDCU.128 UR12, c[0x0][0x480] ;  /* 0x00009000ff0c77ac */ /* 0x000ee20008000c00 */
[----:B------:R-:W4:Y:S01]  /*1ab0*/  LDCU.128 UR8, c[0x0][0x490] ;  /* 0x00009200ff0877ac */ /* 0x000f220008000c00 */
[----:B------:R-:W1:Y:S01]  /*1ac0*/  LDCU.64 UR20, c[0x0][0x4c0] ;  /* 0x00009800ff1477ac */ /* 0x000e620008000a00 */
[----:B------:R-:W1:Y:S01]  /*1ad0*/  LDCU.64 UR16, c[0x0][0x4f0] ;  /* 0x00009e00ff1077ac */ /* 0x000e620008000a00 */
[----:B------:R-:W1:Y:S01]  /*1ae0*/  LDCU UR18, c[0x0][0x4c8] ;  /* 0x00009900ff1277ac */ /* 0x000e620008000800 */
[----:B---3--:R-:W-:Y:S02]  /*1af0*/  UIMAD.WIDE.U32 UR4, UR43, UR13, URZ ;  /* 0x0000000d2b0472a5 */ /* 0x008fe4000f8e00ff */
[----:B------:R-:W-:Y:S02]  /*1b00*/  UISETP.NE.AND UP0, UPT, UR12, 0x1, UPT ;  /* 0x000000010c00788c */ /* 0x000fe4000bf05270 */
[----:B------:R-:W-:Y:S01]  /*1b10*/  USHF.R.U32.HI UR5, URZ, UR14, UR5 ;  /* 0x0000000eff057299 */ /* 0x000fe20008011605 */
[----:B------:R-:W3:Y:S03]  /*1b20*/  LDCU UR51, c[0x0][0x38c] ;  /* 0x00007180ff3377ac */ /* 0x000ee60008000800 */
[----:B------:R-:W-:-:S02]  /*1b30*/  USEL UR5, UR43, UR5, !UP0 ;  /* 0x000000052b057287 */ /* 0x000fc4000c000000 */
[----:B------:R-:W-:Y:S02]  /*1b40*/  UISETP.NE.AND UP0, UPT, UR15, 0x1, UPT ;  /* 0x000000010f00788c */ /* 0x000fe4000bf05270 */
[----:B----4-:R-:W-:Y:S01]  /*1b50*/  UIMAD.WIDE.U32 UR6, UR5, UR8, URZ ;  /* 0x00000008050672a5 */ /* 0x010fe2000f8e00ff */
[----:B------:R-:W4:Y:S01]  /*1b60*/  LDCU UR8, c[0x0][0x4a0] ;  /* 0x00009400ff0877ac */ /* 0x000f220008000800 */
[----:B------:R-:W1:Y:S05]  /*1b70*/  LDCU UR23, c[0x0][0x4cc] ;  /* 0x00009980ff1777ac */ /* 0x000e6a0008000800 */
[----:B------:R-:W-:Y:S01]  /*1b80*/  UMOV UR4, UR7 ;  /* 0x0000000700047c82 */ /* 0x000fe20008000000 */
[----:B------:R-:W1:Y:S01]  /*1b90*/  LDCU.64 UR40, c[0x0][0x390] ;  /* 0x00007200ff2877ac */ /* 0x000e620008000a00 */
[----:B------:R-:W-:Y:S01]  /*1ba0*/  USHF.R.U32.HI UR4, URZ, UR9, UR4 ;  /* 0x00000009ff047299 */ /* 0x000fe20008011604 */
[----:B------:R-:W1:Y:S03]  /*1bb0*/  LDCU UR9, c[0x0][0x4ec] ;  /* 0x00009d80ff0977ac */ /* 0x000e660008000800 */
[----:B------:R-:W-:-:S02]  /*1bc0*/  USEL UR4, UR5, UR4, !UP0 ;  /* 0x0000000405047287 */ /* 0x000fc4000c000000 */
[----:B------:R-:W-:Y:S02]  /*1bd0*/  UISETP.NE.AND UP0, UPT, UR10, 0x1, UPT ;  /* 0x000000010a00788c */ /* 0x000fe4000bf05270 */
[----:B------:R-:W-:Y:S01]  /*1be0*/  UIMAD.WIDE.U32 UR6, UR4, UR11, URZ ;  /* 0x0000000b040672a5 */ /* 0x000fe2000f8e00ff */
[----:B------:R-:W1:Y:S01]  /*1bf0*/  LDCU.64 UR24, c[0x0][0x4d0] ;  /* 0x00009a00ff1877ac */ /* 0x000e620008000a00 */
[----:B------:R-:W-:-:S05]  /*1c00*/  UIADD3 UR42, UPT, UPT, UR56, UR31, URZ ;  /* 0x0000001f382a7290 */ /* 0x000fca000fffe0ff */
[----:B------:R-:W-:Y:S01]  /*1c10*/  UMOV UR6, UR7 ;  /* 0x0000000700067c82 */ /* 0x000fe20008000000 */
[----:B------:R-:W-:Y:S02]  /*1c20*/  UIADD3 UR7, UPT, UPT, -UR4, URZ, URZ ;  /* 0x000000ff04077290 */ /* 0x000fe4000fffe1ff */
[----:B----4-:R-:W-:Y:S02]  /*1c30*/  USHF.R.U32.HI UR6, URZ, UR8, UR6 ;  /* 0x00000008ff067299 */ /* 0x010fe40008011606 */
[----:B------:R-:W-:Y:S02]  /*1c40*/  UIADD3 UR8, UPT, UPT, -UR5, URZ, URZ ;  /* 0x000000ff05087290 */ /* 0x000fe4000fffe1ff */
[----:B------:R-:W-:Y:S02]  /*1c50*/  USEL UR14, UR4, UR6, !UP0 ;  /* 0x00000006040e7287 */ /* 0x000fe4000c000000 */
[----:B------:R-:W-:Y:S02]  /*1c60*/  UIMAD UR7, UR15, UR7, UR5 ;  /* 0x000000070f0772a4 */ /* 0x000fe4000f8e0205 */
[----:B------:R-:W-:-:S02]  /*1c70*/  UIADD3 UR6, UPT, UPT, -UR14, URZ, URZ ;  /* 0x000000ff0e067290 */ /* 0x000fc4000fffe1ff */
[----:B------:R-:W-:Y:S02]  /*1c80*/  UIMAD UR8, UR12, UR8, UR43 ;  /* 0x000000080c0872a4 */ /* 0x000fe4000f8e022b */
[----:B------:R-:W-:Y:S02]  /*1c90*/  UIMAD UR13, UR10, UR6, UR4 ;  /* 0x000000060a0d72a4 */ /* 0x000fe4000f8e0204 */
[----:B-1----:R-:W-:Y:S02]  /*1ca0*/  UIMAD UR11, UR8, UR20, UR9 ;  /* 0x00000014080b72a4 */ /* 0x002fe4000f8e0209 */
[----:B------:R-:W-:Y:S01]  /*1cb0*/  UIMAD UR12, UR7, UR21, UR16 ;  /* 0x00000015070c72a4 */ /* 0x000fe2000f8e0210 */
[----:B------:R-:W1:Y:S02]  /*1cc0*/  LDCU.64 UR4, c[0x0][0x4f8] ;  /* 0x00009f00ff0477ac */ /* 0x000e640008000a00 */
[----:B------:R-:W4:Y:S01]  /*1cd0*/  LDCU UR6, c[0x0][0x500] ;  /* 0x0000a000ff0677ac */ /* 0x000f220008000800 */
[----:B------:R-:W-:Y:S01]  /*1ce0*/  UIMAD UR13, UR13, UR18, UR17 ;  /* 0x000000120d0d72a4 */ /* 0x000fe2000f8e0211 */
[----:B------:R-:W-:Y:S01]  /*1cf0*/  UMOV UR26, URZ ;  /* 0x000000ff001a7c82 */ /* 0x000fe20008000000 */
[----:B------:R-:W-:Y:S01]  /*1d00*/  UMOV UR7, UR30 ;  /* 0x0000001e00077c82 */ /* 0x000fe20008000000 */
[----:B------:R-:W-:Y:S01]  /*1d10*/  UMOV UR20, URZ ;  /* 0x000000ff00147c82 */ /* 0x000fe20008000000 */
[----:B------:R-:W-:Y:S01]  /*1d20*/  UMOV UR21, URZ ;  /* 0x000000ff00157c82 */ /* 0x000fe20008000000 */
[----:B---3--:R-:W-:-:S07]  /*1d30*/  UMOV UR22, URZ ;  /* 0x000000ff00167c82 */ /* 0x008fce0008000000 */
.L_x_29:
[----:B------:R-:W-:Y:S01]  /*1d40*/  @!P3 MOV R4, 0x2000 ;  /* 0x000020000004b802 */ /* 0x000fe20000000f00 */
[----:B------:R-:W-:Y:S01]  /*1d50*/  ULEA UR9, UR7, UR29, 0x3 ;  /* 0x0000001d07097291 */ /* 0x000fe2000f8e18ff */
[----:B--2---:R-:W-:Y:S11]  /*1d60*/  @P0 BRA `(.L_x_24) ;  /* 0x00000000000c0947 */ /* 0x004ff60003800000 */
[----:B------:R-:W-:Y:S04]  /*1d70*/  SHF.L.U32 R5, R3, 0x1f, RZ ;  /* 0x0000001f03057819 */ /* 0x000fe800000006ff */
[----:B------:R-:W2:Y:S02]  /*1d80*/  SYNCS.PHASECHK.TRANS64.TRYWAIT P0, [UR9+0xd0], R5 ;  /* 0x0000d005ff0075a7 */ /* 0x000ea40008001109 */
[----:B--2---:R-:W-:Y:S05]  /*1d90*/  @!P0 BRA `(.L_x_25) ;  /* 0x0000006800cc8947 */ /* 0x004fea0003800000 */
.L_x_24:
[----:B------:R3:W-:Y:S01]  /*1da0*/  @!P3 SYNCS.ARRIVE.TRANS64 RZ, [UR9], R4 ;  /* 0x00000004ffffb9a7 */ /* 0x0007e20008000009 */
[----:B------:R-:W-:Y:S04]  /*1db0*/  ULOP3.LUT UR8, UR37, 0x2, URZ, 0xfc, !UPT ;  /* 0x0000000225087892 */ /* 0x000fe8000f8efcff */
[----:B------:R-:W-:Y:S09]  /*1dc0*/  UISETP.NE.AND UP0, UPT, UR8, 0x2, UPT ;  /* 0x000000020800788c */ /* 0x000ff2000bf05270 */
[----:B------:R-:W-:Y:S05]  /*1dd0*/  BRA.U UP0, `(.L_x_26) ;  /* 0x0000000100047547 */ /* 0x000fea000b800000 */
[----:B-1--4-:R-:W-:Y:S05]  /*1de0*/  BPT.TRAP 0x1 ;  /* 0x000000040000795c */ /* 0x012fea0000300000 */
.L_x_26:
[----:B------:R-:W-:Y:S04]  /*1df0*/  BSSY.RECONVERGENT B0, `(.L_x_27) ;  /* 0x0000003000007945 */ /* 0x000fe80003800200 */
[----:B------:R-:W-:Y:S05]  /*1e00*/  @P2 BRA `(.L_x_28) ;  /* 0x0000000000042947 */ /* 0x000fea0003800000 */
[----:B-1--4-:R-:W-:Y:S05]  /*1e10*/  BPT.TRAP 0x1 ;  /* 0x000000040000795c */ /* 0x012fea0000300000 */
.L_x_28:
[----:B-1--4-:R-:W-:Y:S05]  /*1e20*/  BSYNC.RECONVERGENT B0 ;  /* 0x0000000000007941 */ /* 0x012fea0003800200 */
.L_x_27:
[----:B------:R-:W-:Y:S02]  /*1e30*/  UIADD3 UR8, UPT, UPT, UR7, 0x1, URZ ;  /* 0x0000000107087890 */ /* 0x000fe4000fffe0ff */
[----:B------:R-:W-:Y:S02]  /*1e40*/  UIMAD UR15, UR20, UR23, UR4 ;  /* 0x00000017140f72a4 */ /* 0x000fe4000f8e0204 */
[----:B------:R-:W-:Y:S02]  /*1e50*/  UISETP.NE.AND UP0, UPT, UR8, 0x1a, UPT ;  /* 0x0000001a0800788c */ /* 0x000fe4000bf05270 */
[----:B------:R-:W-:Y:S02]  /*1e60*/  ULEA UR16, UR7, UR38, 0xb ;  /* 0x0000002607107291 */ /* 0x000fe4000f8e58ff */
[----:B------:R-:W-:Y:S02]  /*1e70*/  USEL UR10, URZ, 0x1, UP0 ;  /* 0x00000001ff0a7887 */ /* 0x000fe40008000000 */
[----:B------:R-:W-:Y:S02]  /*1e80*/  USEL UR30, UR8, URZ, UP0 ;  /* 0x000000ff081e7287 */ /* 0x000fe40008000000 */
[----:B------:R-:W-:Y:S02]  /*1e90*/  ULEA UR17, UR7, UR29, 0xc ;  /* 0x0000001d07117291 */ /* 0x000fe4000f8e60ff */
[----:B------:R-:W-:Y:S01]  /*1ea0*/  ULEA UR8, UR30, UR29, 0x3 ;  /* 0x0000001d1e087291 */ /* 0x000fe2000f8e18ff */
[----:B------:R-:W-:Y:S01]  /*1eb0*/  LOP3.LUT R3, R3, UR10, RZ, 0x3c, !PT ;  /* 0x0000000a03037c12 */ /* 0x000fe2000f8e3cff */
[----:B------:R-:W-:Y:S02]  /*1ec0*/  UIADD3 UR34, UP0, UPT, UR44, 0x80, URZ ;  /* 0x000000802c227890 */ /* 0x000fe4000ff1e0ff */
[----:B------:R-:W-:Y:S01]  /*1ed0*/  USHF.L.U32 UR10, UR26, 0x5, URZ ;  /* 0x000000051a0a7899 */ /* 0x000fe200080006ff */
[----:B--2---:R-:W-:Y:S01]  /*1ee0*/  SHF.L.U32 R0, R3, 0x1f, RZ ;  /* 0x0000001f03007819 */ /* 0x004fe200000006ff */
[----:B------:R-:W-:Y:S02]  /*1ef0*/  UIADD3.X UR35, UPT, UPT, URZ, UR45, URZ, UP0, !UPT ;  /* 0x0000002dff237290 */ /* 0x000fe400087fe4ff */
[----:B------:R-:W-:Y:S01]  /*1f00*/  UIADD3 UR32, UP3, UPT, UR44, 0x200, URZ ;  /* 0x000002002c207890 */ /* 0x000fe2000ff7e0ff */
[----:B------:R1:W2:Y:S01]  /*1f10*/  SYNCS.PHASECHK.TRANS64.TRYWAIT P0, [UR8+0xd0], R0 ;  /* 0x0000d000ff0075a7 */ /* 0x0002a20008001108 */
[----:B------:R-:W-:Y:S02]  /*1f20*/  UIMAD UR8, UR21, UR24, UR5 ;  /* 0x00000018150872a4 */ /* 0x000fe4000f8e0205 */
[----:B------:R-:W-:Y:S02]  /*1f30*/  UIMAD UR7, UR22, UR25, UR6 ;  /* 0x00000019160772a4 */ /* 0x000fe4000f8e0206 */
[----:B------:R-:W-:Y:S02]  /*1f40*/  ULEA UR15, UR8, UR15, 0x5 ;  /* 0x0000000f080f7291 */ /* 0x000fe4000f8e28ff */
[----:B------:R-:W-:Y:S02]  /*1f50*/  UIADD3 UR8, UPT, UPT, UR17, 0x3600, URZ ;  /* 0x0000360011087890 */ /* 0x000fe4000fffe0ff */
[----:B------:R-:W-:Y:S02]  /*1f60*/  ULEA UR7, UR7, UR15, 0xa ;  /* 0x0000000f07077291 */ /* 0x000fe4000f8e50ff */
[----:B------:R-:W-:Y:S02]  /*1f70*/  ULEA UR16, UR16, UR29, 0x1 ;  /* 0x0000001d10107291 */ /* 0x000fe4000f8e08ff */
[----:B------:R-:W-:Y:S02]  /*1f80*/  UPRMT UR7, UR7, 0x5410, URZ ;  /* 0x0000541007077896 */ /* 0x000fe400080000ff */
[----:B------:R-:W-:Y:S02]  /*1f90*/  UIADD3.X UR33, UPT, UPT, URZ, UR45, URZ, UP3, !UPT ;  /* 0x0000002dff217290 */ /* 0x000fe40009ffe4ff */
[----:B------:R-:W-:Y:S02]  /*1fa0*/  UIADD3 UR16, UPT, UPT, UR16, 0x1d600, URZ ;  /* 0x0001d60010107890 */ /* 0x000fe4000fffe0ff */
[----:B------:R-:W-:Y:S02]  /*1fb0*/  UIADD3 UR36, UPT, UPT, UR20, 0x1, URZ ;  /* 0x0000000114247890 */ /* 0x000fe4000fffe0ff */
[----:B------:R-:W-:Y:S01]  /*1fc0*/  UIADD3 UR28, UPT, UPT, UR21, 0x1, URZ ;  /* 0x00000001151c7890 */ /* 0x000fe2000fffe0ff */
[----:B------:R4:W-:Y:S01]  /*1fd0*/  UTMALDG.5D.IM2COL [UR8], [UR34], UR7 ;  /* 0x00000008220073b4 */ /* 0x0009e20008060007 */
[----:B------:R-:W-:Y:S02]  /*1fe0*/  UISETP.NE.AND UP2, UPT, UR36, UR51, UPT ;  /* 0x000000332400728c */ /* 0x000fe4000bf45270 */
[----:B------:R-:W-:Y:S02]  /*1ff0*/  UIADD3 UR27, UPT, UPT, UR22, 0x1, URZ ;  /* 0x00000001161b7890 */ /* 0x000fe4000fffe0ff */
[----:B------:R-:W-:Y:S01]  /*2000*/  UIADD3 UR31, UPT, UPT, UR31, 0x1, URZ ;  /* 0x000000011f1f7890 */ /* 0x000fe2000fffe0ff */
[----:B------:R-:W-:Y:S01]  /*2010*/  UMOV UR48, 0x30000 ;  /* 0x0003000000307882 */ /* 0x000fe20000000000 */
[----:B------:R-:W-:Y:S01]  /*2020*/  UMOV UR46, 0x0 ;  /* 0x00000000002e7882 */ /* 0x000fe20000000000 */
[----:B------:R-:W-:Y:S01]  /*2030*/  UMOV UR47, 0x10000000 ;  /* 0x10000000002f7882 */ /* 0x000fe20000000000 */
[----:B------:R-:W-:Y:S01]  /*2040*/  UMOV UR17, UR9 ;  /* 0x0000000900117c82 */ /* 0x000fe20008000000 */
[----:B------:R-:W-:Y:S02]  /*2050*/  UMOV UR18, UR10 ;  /* 0x0000000a00127c82 */ /* 0x000fe40008000000 */
[----:B------:R-:W-:Y:S01]  /*2060*/  @UP2 UIADD3 UR28, UPT, UPT, UR21, URZ, URZ ;  /* 0x000000ff151c2290 */ /* 0x000fe2000fffe0ff */
[----:B------:R3:W-:Y:S03]  /*2070*/  UTMALDG.5D.MULTICAST [UR16], [UR32], UR48, desc[UR46] ;  /* 0x00002e10200073b4 */ /* 0x0007e60008021830 */
[----:B------:R-:W-:Y:S11]  /*2080*/  UISETP.NE.AND UP1, UPT, UR28, UR40, UPT ;  /* 0x000000281c00728c */ /* 0x000ff6000bf25270 */
[----:B------:R-:W-:Y:S04]  /*2090*/  @UP1 UIADD3 UR27, UPT, UPT, UR22, URZ, URZ ;  /* 0x000000ff161b1290 */ /* 0x000fe8000fffe0ff */
[----:B------:R-:W-:Y:S02]  /*20a0*/  UISETP.NE.AND UP0, UPT, UR27, UR41, UPT ;  /* 0x000000291b00728c */ /* 0x000fe4000bf05270 */
[----:B----4-:R-:W-:Y:S09]  /*20b0*/  UIADD3 UR8, UPT, UPT, UR26, 0x1, URZ ;  /* 0x000000011a087890 */ /* 0x010ff2000fffe0ff */
[----:B------:R-:W-:Y:S01]  /*20c0*/  @UP0 UIADD3 UR8, UPT, UPT, UR26, URZ, URZ ;  /* 0x000000ff1a080290 */ /* 0x000fe2000fffe0ff */
[----:B------:R-:W-:Y:S06]  /*20d0*/  UMOV UR7, UR30 ;  /* 0x0000001e00077c82 */ /* 0x000fec0008000000 */
[----:B------:R-:W-:Y:S01]  /*20e0*/  UMOV UR26, UR8 ;  /* 0x00000008001a7c82 */ /* 0x000fe20008000000 */
[----:B---3--:R-:W-:Y:S02]  /*20f0*/  USEL UR22, UR27, URZ, UP0 ;  /* 0x000000ff1b167287 */ /* 0x008fe40008000000 */
[----:B------:R-:W-:Y:S02]  /*2100*/  UISETP.NE.AND UP0, UPT, UR31, UR42, UPT ;  /* 0x0000002a1f00728c */ /* 0x000fe4000bf05270 */
[----:B------:R-:W-:Y:S02]  /*2110*/  USEL UR20, UR36, URZ, UP2 ;  /* 0x000000ff24147287 */ /* 0x000fe40009000000 */
[----:B------:R-:W-:Y:S05]  /*2120*/  USEL UR21, UR28, URZ, UP1 ;  /* 0x000000ff1c157287 */ /* 0x000fea0008800000 */
[----:B-1----:R-:W-:Y:S07]  /*2130*/  BRA.U UP0, `(.L_x_29) ;  /* 0xfffffffd00007547 */ /* 0x002fee000b83ffff */
.L_x_23:
[----:B------:R-:W-:Y:S01]  /*2140*/  ULEA UR4, UR30, UR29, 0x3 ;  /* 0x0000001d1e047291 */ /* 0x000fe2000f8e18ff */
[----:B-1----:R-:W-:Y:S01]  /*2150*/  SHF.L.U32 R0, R3, 0x1f, RZ ;  /* 0x0000001f03007819 */ /* 0x002fe200000006ff */
[----:B------:R-:W-:Y:S01]  /*2160*/  @!P1 SYNCS.ARRIVE.TRANS64.A1T0 RZ, [UR29+0x1d8], RZ ;  /* 0x0001d8ffffff99a7 */ /* 0x000fe2000810001d */
[----:B------:R-:W-:-:S06]  /*2170*/  UISETP.GE.AND UP0, UPT, UR52, 0x1, UPT ;  /* 0x000000013400788c */ /* 0x000fcc000bf06270 */
[----:B--2---:R1:W2:Y:S03]  /*2180*/  SYNCS.PHASECHK.TRANS64.TRYWAIT P0, [UR4+0xd0], R0 ;  /* 0x0000d000ff0075a7 */ /* 0x0042a60008001104 */
[----:B------:R-:W-:Y:S05]  /*2190*/  BRA.U !UP0, `(.L_x_30) ;  /* 0x0000000508a07547 */ /* 0x000fea000b800000 */
[----:B------:R-:W3:Y:S01]  /*21a0*/  LDCU.128 UR8, c[0x0][0x480] ;  /* 0x00009000ff0877ac */ /* 0x000ee20008000c00 */
[----:B------:R-:W4:Y:S01]  /*21b0*/  LDCU.128 UR32, c[0x0][0x490] ;  /* 0x00009200ff2077ac */ /* 0x000f220008000c00 */
[----:B------:R-:W1:Y:S01]  /*21c0*/  LDCU UR13, c[0x0][0x4c8] ;  /* 0x00009900ff0d77ac */ /* 0x000e620008000800 */
        /* <DEDUP_REMOVED lines=14> */
[----:B------:R-:W4:Y:S03]  /*22b0*/  LDCU.64 UR32, c[0x0][0x4c0] ;  /* 0x00009800ff2077ac */ /* 0x000f260008000a00 */
[----:B------:R-:W-:-:S02]  /*22c0*/  USEL UR4, UR5, UR4, !UP0 ;  /* 0x0000000405047287 */ /* 0x000fc4000c000000 */
[----:B------:R-:W-:Y:S02]  /*22d0*/  UISETP.NE.AND UP0, UPT, UR34, 0x1, UPT ;  /* 0x000000012200788c */ /* 0x000fe4000bf05270 */
[----:B------:R-:W-:Y:S01]  /*22e0*/  UIMAD.WIDE.U32 UR6, UR4, UR35, URZ ;  /* 0x00000023040672a5 */ /* 0x000fe2000f8e00ff */
[----:B------:R-:W1:Y:S01]  /*22f0*/  LDCU.64 UR24, c[0x0][0x4d0] ;  /* 0x00009a00ff1877ac */ /* 0x000e620008000a00 */
[----:B------:R-:W-:-:S05]  /*2300*/  UIADD3 UR42, UPT, UPT, UR52, UR42, URZ ;  /* 0x0000002a342a7290 */ /* 0x000fca000fffe0ff */
[----:B------:R-:W-:Y:S01]  /*2310*/  UMOV UR6, UR7 ;  /* 0x0000000700067c82 */ /* 0x000fe20008000000 */
[----:B------:R-:W-:Y:S02]  /*2320*/  UIADD3 UR7, UPT, UPT, -UR5, URZ, URZ ;  /* 0x000000ff05077290 */ /* 0x000fe4000fffe1ff */
[----:B---3--:R-:W-:Y:S02]  /*2330*/  USHF.R.U32.HI UR6, URZ, UR9, UR6 ;  /* 0x00000009ff067299 */ /* 0x008fe40008011606 */
[----:B------:R-:W-:Y:S02]  /*2340*/  UIMAD UR7, UR8, UR7, UR43 ;  /* 0x00000007080772a4 */ /* 0x000fe4000f8e022b */
[----:B------:R-:W-:Y:S02]  /*2350*/  USEL UR14, UR4, UR6, !UP0 ;  /* 0x00000006040e7287 */ /* 0x000fe4000c000000 */
[----:B------:R-:W-:Y:S02]  /*2360*/  UIADD3 UR6, UPT, UPT, -UR4, URZ, URZ ;  /* 0x000000ff04067290 */ /* 0x000fe4000fffe1ff */
[----:B------:R-:W-:-:S02]  /*2370*/  UIADD3 UR9, UPT, UPT, -UR14, URZ, URZ ;  /* 0x000000ff0e097290 */ /* 0x000fc4000fffe1ff */
[----:B------:R-:W-:Y:S02]  /*2380*/  UIMAD UR12, UR11, UR6, UR5 ;  /* 0x000000060b0c72a4 */ /* 0x000fe4000f8e0205 */
[----:B------:R-:W-:Y:S02]  /*2390*/  UIMAD UR9, UR34, UR9, UR4 ;  /* 0x00000009220972a4 */ /* 0x000fe4000f8e0204 */
[----:B----4-:R-:W-:Y:S01]  /*23a0*/  UIMAD UR11, UR7, UR32, UR10 ;  /* 0x00000020070b72a4 */ /* 0x010fe2000f8e020a */
[----:B------:R-:W3:Y:S02]  /*23b0*/  LDCU.64 UR4, c[0x0][0x4f8] ;  /* 0x00009f00ff0477ac */ /* 0x000ee40008000a00 */
[----:B------:R-:W4:Y:S01]  /*23c0*/  LDCU UR6, c[0x0][0x500] ;  /* 0x0000a000ff0677ac */ /* 0x000f220008000800 */
[----:B-1----:R-:W-:Y:S02]  /*23d0*/  UIMAD UR12, UR12, UR33, UR16 ;  /* 0x000000210c0c72a4 */ /* 0x002fe4000f8e0210 */
[----:B------:R-:W-:Y:S01]  /*23e0*/  UIMAD UR13, UR9, UR13, UR17 ;  /* 0x0000000d090d72a4 */ /* 0x000fe2000f8e0211 */
[----:B------:R-:W-:Y:S01]  /*23f0*/  UMOV UR36, UR52 ;  /* 0x0000003400247c82 */ /* 0x000fe20008000000 */
[----:B------:R-:W-:-:S10]  /*2400*/  UMOV UR7, UR30 ;  /* 0x0000001e00077c82 */ /* 0x000fd40008000000 */
.L_x_36:
[----:B------:R-:W-:Y:S01]  /*2410*/  @!P3 MOV R4, 0x2000 ;  /* 0x000020000004b802 */ /* 0x000fe20000000f00 */
[----:B------:R-:W-:Y:S01]  /*2420*/  ULEA UR9, UR7, UR29, 0x3 ;  /* 0x0000001d07097291 */ /* 0x000fe2000f8e18ff */
[----:B--23--:R-:W-:Y:S11]  /*2430*/  @P0 BRA `(.L_x_31) ;  /* 0x00000000000c0947 */ /* 0x00cff60003800000 */
[----:B------:R-:W-:Y:S04]  /*2440*/  SHF.L.U32 R5, R3, 0x1f, RZ ;  /* 0x0000001f03057819 */ /* 0x000fe800000006ff */
[----:B------:R-:W1:Y:S02]  /*2450*/  SYNCS.PHASECHK.TRANS64.TRYWAIT P0, [UR9+0xd0], R5 ;  /* 0x0000d005ff0075a7 */ /* 0x000e640008001109 */
[----:B-1----:R-:W-:Y:S05]  /*2460*/  @!P0 BRA `(.L_x_32) ;  /* 0x0000006400308947 */ /* 0x002fea0003800000 */
.L_x_31:
[----:B------:R2:W-:Y:S01]  /*2470*/  @!P3 SYNCS.ARRIVE.TRANS64 RZ, [UR9], R4 ;  /* 0x00000004ffffb9a7 */ /* 0x0005e20008000009 */
[----:B------:R-:W-:Y:S04]  /*2480*/  ULOP3.LUT UR8, UR37, 0x2, URZ, 0xfc, !UPT ;  /* 0x0000000225087892 */ /* 0x000fe8000f8efcff */
[----:B------:R-:W-:Y:S09]  /*2490*/  UISETP.NE.AND UP0, UPT, UR8, 0x2, UPT ;  /* 0x000000020800788c */ /* 0x000ff2000bf05270 */
[----:B------:R-:W-:Y:S05]  /*24a0*/  BRA.U UP0, `(.L_x_33) ;  /* 0x0000000100047547 */ /* 0x000fea000b800000 */
[----:B---34-:R-:W-:Y:S05]  /*24b0*/  BPT.TRAP 0x1 ;  /* 0x000000040000795c */ /* 0x018fea0000300000 */
.L_x_33:
[----:B------:R-:W-:Y:S04]  /*24c0*/  BSSY.RECONVERGENT B0, `(.L_x_34) ;  /* 0x0000003000007945 */ /* 0x000fe80003800200 */
[----:B------:R-:W-:Y:S05]  /*24d0*/  @P2 BRA `(.L_x_35) ;  /* 0x0000000000042947 */ /* 0x000fea0003800000 */
[----:B---34-:R-:W-:Y:S05]  /*24e0*/  BPT.TRAP 0x1 ;  /* 0x000000040000795c */ /* 0x018fea0000300000 */
.L_x_35:
[----:B---34-:R-:W-:Y:S05]  /*24f0*/  BSYNC.RECONVERGENT B0 ;  /* 0x0000000000007941 */ /* 0x018fea0003800200 */
.L_x_34:
[----:B------:R-:W-:Y:S02]  /*2500*/  UIADD3 UR8, UPT, UPT, UR7, 0x1, URZ ;  /* 0x0000000107087890 */ /* 0x000fe4000fffe0ff */
[----:B------:R-:W-:Y:S02]  /*2510*/  UIMAD UR16, UR20, UR23, UR4 ;  /* 0x00000017141072a4 */ /* 0x000fe4000f8e0204 */
[----:B------:R-:W-:Y:S02]  /*2520*/  UISETP.NE.AND UP0, UPT, UR8, 0x1a, UPT ;  /* 0x0000001a0800788c */ /* 0x000fe4000bf05270 */
[----:B------:R-:W-:Y:S02]  /*2530*/  UIMAD UR15, UR21, UR24, UR5 ;  /* 0x00000018150f72a4 */ /* 0x000fe4000f8e0205 */
[----:B------:R-:W-:Y:S02]  /*2540*/  USEL UR10, URZ, 0x1, UP0 ;  /* 0x00000001ff0a7887 */ /* 0x000fe40008000000 */
[----:B------:R-:W-:Y:S02]  /*2550*/  USEL UR30, UR8, URZ, UP0 ;  /* 0x000000ff081e7287 */ /* 0x000fe40008000000 */
[----:B------:R-:W-:Y:S02]  /*2560*/  ULEA UR18, UR7, UR38, 0xb ;  /* 0x0000002607127291 */ /* 0x000fe4000f8e58ff */
[----:B------:R-:W-:Y:S01]  /*2570*/  ULEA UR8, UR30, UR29, 0x3 ;  /* 0x0000001d1e087291 */ /* 0x000fe2000f8e18ff */
[----:B------:R-:W-:Y:S01]  /*2580*/  LOP3.LUT R3, R3, UR10, RZ, 0x3c, !PT ;  /* 0x0000000a03037c12 */ /* 0x000fe2000f8e3cff */
[----:B------:R-:W-:Y:S02]  /*2590*/  ULEA UR15, UR15, UR16, 0x5 ;  /* 0x000000100f0f7291 */ /* 0x000fe4000f8e28ff */
[----:B------:R-:W-:Y:S01]  /*25a0*/  UIADD3 UR34, UP0, UPT, UR44, 0x80, URZ ;  /* 0x000000802c227890 */ /* 0x000fe2000ff1e0ff */
[----:B-1----:R-:W-:Y:S01]  /*25b0*/  SHF.L.U32 R0, R3, 0x1f, RZ ;  /* 0x0000001f03007819 */ /* 0x002fe200000006ff */
[----:B------:R-:W-:Y:S02]  /*25c0*/  USHF.L.U32 UR10, UR26, 0x5, URZ ;  /* 0x000000051a0a7899 */ /* 0x000fe400080006ff */
[----:B------:R-:W-:Y:S01]  /*25d0*/  UIADD3.X UR35, UPT, UPT, URZ, UR45, URZ, UP0, !UPT ;  /* 0x0000002dff237290 */ /* 0x000fe200087fe4ff */
[----:B------:R1:W3:Y:S01]  /*25e0*/  SYNCS.PHASECHK.TRANS64.TRYWAIT P0, [UR8+0xd0], R0 ;  /* 0x0000d000ff0075a7 */ /* 0x0002e20008001108 */
[----:B------:R-:W-:Y:S02]  /*25f0*/  ULEA UR8, UR7, UR29, 0xc ;  /* 0x0000001d07087291 */ /* 0x000fe4000f8e60ff */
[----:B------:R-:W-:Y:S02]  /*2600*/  UIMAD UR7, UR22, UR25, UR6 ;  /* 0x00000019160772a4 */ /* 0x000fe4000f8e0206 */
[----:B------:R-:W-:Y:S02]  /*2610*/  UIADD3 UR8, UPT, UPT, UR8, 0x3600, URZ ;  /* 0x0000360008087890 */ /* 0x000fe4000fffe0ff */
[----:B------:R-:W-:Y:S02]  /*2620*/  ULEA UR7, UR7, UR15, 0xa ;  /* 0x0000000f07077291 */ /* 0x000fe4000f8e50ff */
[----:B------:R-:W-:Y:S02]  /*2630*/  UIADD3 UR32, UP3, UPT, UR44, 0x200, URZ ;  /* 0x000002002c207890 */ /* 0x000fe4000ff7e0ff */
[----:B------:R-:W-:Y:S02]  /*2640*/  UPRMT UR7, UR7, 0x5410, URZ ;  /* 0x0000541007077896 */ /* 0x000fe400080000ff */
[----:B------:R-:W-:Y:S02]  /*2650*/  ULEA UR18, UR18, UR29, 0x1 ;  /* 0x0000001d12127291 */ /* 0x000fe4000f8e08ff */
[----:B------:R-:W-:Y:S02]  /*2660*/  UIADD3.X UR33, UPT, UPT, URZ, UR45, URZ, UP3, !UPT ;  /* 0x0000002dff217290 */ /* 0x000fe40009ffe4ff */
[----:B------:R-:W-:Y:S02]  /*2670*/  UIADD3 UR16, UPT, UPT, UR18, 0x1d600, URZ ;  /* 0x0001d60012107890 */ /* 0x000fe4000fffe0ff */
[----:B------:R-:W-:Y:S01]  /*2680*/  UIADD3 UR31, UPT, UPT, UR20, 0x1, URZ ;  /* 0x00000001141f7890 */ /* 0x000fe2000fffe0ff */
[----:B------:R4:W-:Y:S01]  /*2690*/  UTMALDG.5D.IM2COL [UR8], [UR34], UR7 ;  /* 0x00000008220073b4 */ /* 0x0009e20008060007 */
[----:B------:R-:W-:Y:S02]  /*26a0*/  UIADD3 UR28, UPT, UPT, UR21, 0x1, URZ ;  /* 0x00000001151c7890 */ /* 0x000fe4000fffe0ff */
[----:B------:R-:W-:Y:S02]  /*26b0*/  UISETP.NE.AND UP2, UPT, UR31, UR48, UPT ;  /* 0x000000301f00728c */ /* 0x000fe4000bf45270 */
[----:B------:R-:W-:Y:S01]  /*26c0*/  UIADD3 UR27, UPT, UPT, UR22, 0x1, URZ ;  /* 0x00000001161b7890 */ /* 0x000fe2000fffe0ff */
[----:B------:R-:W-:Y:S01]  /*26d0*/  UMOV UR43, 0x30000 ;  /* 0x00030000002b7882 */ /* 0x000fe20000000000 */
[----:B------:R-:W-:Y:S01]  /*26e0*/  UMOV UR46, 0x0 ;  /* 0x00000000002e7882 */ /* 0x000fe20000000000 */
[----:B------:R-:W-:Y:S01]  /*26f0*/  UMOV UR47, 0x10000000 ;  /* 0x10000000002f7882 */ /* 0x000fe20000000000 */
[----:B------:R-:W-:Y:S01]  /*2700*/  UMOV UR17, UR9 ;  /* 0x0000000900117c82 */ /* 0x000fe20008000000 */
[----:B------:R-:W-:Y:S02]  /*2710*/  UMOV UR18, UR10 ;  /* 0x0000000a00127c82 */ /* 0x000fe40008000000 */
[----:B------:R2:W-:Y:S02]  /*2720*/  UTMALDG.5D.MULTICAST [UR16], [UR32], UR43, desc[UR46] ;  /* 0x00002e10200073b4 */ /* 0x0005e4000802182b */
[----:B------:R-:W-:Y:S04]  /*2730*/  @UP2 UIADD3 UR28, UPT, UPT, UR21, URZ, URZ ;  /* 0x000000ff151c2290 */ /* 0x000fe8000fffe0ff */
[----:B------:R-:W-:Y:S11]  /*2740*/  UISETP.NE.AND UP1, UPT, UR28, UR40, UPT ;  /* 0x000000281c00728c */ /* 0x000ff6000bf25270 */
[----:B------:R-:W-:Y:S04]  /*2750*/  @UP1 UIADD3 UR27, UPT, UPT, UR22, URZ, URZ ;  /* 0x000000ff161b1290 */ /* 0x000fe8000fffe0ff */
[----:B------:R-:W-:Y:S02]  /*2760*/  UISETP.NE.AND UP0, UPT, UR27, UR41, UPT ;  /* 0x000000291b00728c */ /* 0x000fe4000bf05270 */
[----:B----4-:R-:W-:Y:S02]  /*2770*/  UIADD3 UR8, UPT, UPT, UR26, 0x1, URZ ;  /* 0x000000011a087890 */ /* 0x010fe4000fffe0ff */
[----:B------:R-:W-:Y:S07]  /*2780*/  UIADD3 UR7, UPT, UPT, UR36, -0x1, URZ ;  /* 0xffffffff24077890 */ /* 0x000fee000fffe0ff */
[----:B------:R-:W-:Y:S07]  /*2790*/  @UP0 UIADD3 UR8, UPT, UPT, UR26, URZ, URZ ;  /* 0x000000ff1a080290 */ /* 0x000fee000fffe0ff */
[----:B------:R-:W-:Y:S01]  /*27a0*/  UMOV UR26, UR8 ;  /* 0x00000008001a7c82 */ /* 0x000fe20008000000 */
[----:B--2---:R-:W-:Y:S02]  /*27b0*/  USEL UR22, UR27, URZ, UP0 ;  /* 0x000000ff1b167287 */ /* 0x004fe40008000000 */
[----:B------:R-:W-:Y:S02]  /*27c0*/  UISETP.GT.U32.AND UP0, UPT, UR36, 0x1, UPT ;  /* 0x000000012400788c */ /* 0x000fe4000bf04070 */
[----:B------:R-:W-:Y:S02]  /*27d0*/  USEL UR20, UR31, URZ, UP2 ;  /* 0x000000ff1f147287 */ /* 0x000fe40009000000 */
[----:B------:R-:W-:Y:S01]  /*27e0*/  USEL UR21, UR28, URZ, UP1 ;  /* 0x000000ff1c157287 */ /* 0x000fe20008800000 */
[----:B------:R-:W-:Y:S01]  /*27f0*/  UMOV UR36, UR7 ;  /* 0x0000000700247c82 */ /* 0x000fe20008000000 */
[----:B------:R-:W-:Y:S03]  /*2800*/  UMOV UR7, UR30 ;  /* 0x0000001e00077c82 */ /* 0x000fe60008000000 */
[----:B-1----:R-:W-:Y:S07]  /*2810*/  BRA.U UP0, `(.L_x_36) ;  /* 0xfffffff900fc7547 */ /* 0x002fee000b83ffff */
.L_x_30:
[----:B------:R-:W-:Y:S01]  /*2820*/  SHF.L.U32 R4, R2, 0x1f, RZ ;  /* 0x0000001f02047819 */ /* 0x000fe200000006ff */
[----:B------:R-:W-:-:S03]  /*2830*/  NOP ;  /* 0x0000000000007918 */ /* 0x000fc60000000000 */
[----:B--23--:R-:W2:Y:S02]  /*2840*/  SYNCS.PHASECHK.TRANS64.TRYWAIT P0, [UR29+0x1e0], R4 ;  /* 0x0001e004ff0075a7 */ /* 0x00cea4000800111d */
[----:B--2---:R-:W-:Y:S05]  /*2850*/  @!P0 BRA `(.L_x_37) ;  /* 0x00000060004c8947 */ /* 0x004fea0003800000 */
.L_x_140:
[----:B-1----:R-:W1:Y:S01]  /*2860*/  LDS.128 R4, [UR29+0x220] ;  /* 0x0002201dff047984 */ /* 0x002e620008000c00 */
[----:B------:R-:W-:Y:S02]  /*2870*/  UIADD3 UR4, UPT, UPT, UR29, 0x1e8, URZ ;  /* 0x000001e81d047890 */ /* 0x000fe4000fffe0ff */
[----:B------:R-:W-:Y:S01]  /*2880*/  UISETP.GE.AND UP0, UPT, UR39, 0x1, UPT ;  /* 0x000000012700788c */ /* 0x000fe2000bf06270 */
[----:B------:R-:W-:Y:S01]  /*2890*/  @!PT LDS RZ, [RZ] ;  /* 0x00000000fffff984 */ /* 0x000fe20000000800 */
[----:B------:R-:W-:Y:S01]  /*28a0*/  @!PT LDS RZ, [RZ] ;  /* 0x00000000fffff984 */ /* 0x000fe20000000800 */
[----:B------:R-:W-:Y:S01]  /*28b0*/  @!PT LDS RZ, [RZ] ;  /* 0x00000000fffff984 */ /* 0x000fe20000000800 */
[----:B------:R-:W-:Y:S01]  /*28c0*/  @!PT LDS RZ, [RZ] ;  /* 0x00000000fffff984 */ /* 0x000fe20000000800 */
[----:B------:R2:W-:Y:S06]  /*28d0*/  MEMBAR.ALL.CTA ;  /* 0x0000000000007992 */ /* 0x0005ec0000008000 */
[----:B--2---:R-:W2:Y:S01]  /*28e0*/  FENCE.VIEW.ASYNC.S ;  /* 0x00000000000073c6 */ /* 0x004ea20000000000 */
[----:B------:R-:W-:-:S09]  /*28f0*/  UPRMT UR4, URZ, 0x654, UR4 ;  /* 0x00000654ff047896 */ /* 0x000fd20008000004 */
[----:B--2---:R-:W-:Y:S01]  /*2900*/  SYNCS.ARRIVE.TRANS64.RED.A1T0 RZ, [UR4], RZ ;  /* 0x000000ffffff79a7 */ /* 0x004fe20008100404 */
[----:B-1----:R-:W-:-:S13]  /*2910*/  LOP3.LUT P0, RZ, R6, 0x1, RZ, 0xc0, !PT ;  /* 0x0000000106ff7812 */ /* 0x002fda000780c0ff */
[----:B------:R-:W-:Y:S01]  /*2920*/  VOTEU.ANY UP1, P0 ;  /* 0x0000000000ff7886 */ /* 0x000fe20000020100 */
[----:B------:R-:W-:-:S13]  /*2930*/  PLOP3.LUT P0, PT, PT, PT, UP1, 0x80, 0x8 ;  /* 0x000000000008781c */ /* 0x000fda0003f0f018 */
[----:B------:R-:W-:Y:S02]  /*2940*/  @P0 MOV R0, R4 ;  /* 0x0000000400000202 */ /* 0x000fe40000000f00 */
[----:B------:R-:W-:Y:S02]  /*2950*/  @P0 LOP3.LUT R4, R5, 0xffff, RZ, 0xc0, !PT ;  /* 0x0000ffff05040812 */ /* 0x000fe400078ec0ff */
[----:B------:R-:W-:Y:S02]  /*2960*/  @P0 R2UR UR6, R0 ;  /* 0x00000000000602ca */ /* 0x000fe400000e0000 */
[----:B------:R-:W-:-:S11]  /*2970*/  @P0 R2UR UR5, R4 ;  /* 0x00000000040502ca */ /* 0x000fd600000e0000 */
[----:B------:R-:W-:Y:S02]  /*2980*/  @UP1 UMOV UR50, UR6 ;  /* 0x0000000600321c82 */ /* 0x000fe40008000000 */
[----:B------:R-:W-:Y:S01]  /*2990*/  @UP1 UMOV UR49, UR5 ;  /* 0x0000000500311c82 */ /* 0x000fe20008000000 */
[----:B------:R-:W-:Y:S05]  /*29a0*/  BRA.U !UP0, `(.L_x_38) ;  /* 0x0000000108d47547 */ /* 0x000fea000b800000 */
[----:B------:R-:W1:Y:S01]  /*29b0*/  LDCU.128 UR16, c[0x0][0xc10] ;  /* 0x00018200ff1077ac */ /* 0x000e620008000c00 */
[----:B------:R-:W2:Y:S01]  /*29c0*/  LDCU UR21, c[0x0][0xc20] ;  /* 0x00018400ff1577ac */ /* 0x000ea20008000800 */
[----:B------:R-:W3:Y:S01]  /*29d0*/  LDCU UR20, c[0x0][0xc0c] ;  /* 0x00018180ff1477ac */ /* 0x000ee20008000800 */
[----:B------:R-:W4:Y:S01]  /*29e0*/  LDCU.64 UR12, c[0x0][0xc28] ;  /* 0x00018500ff0c77ac */ /* 0x000f220008000a00 */
[----:B------:R-:W-:Y:S02]  /*29f0*/  UISETP.NE.AND UP3, UPT, UR39, 0x1, UPT ;  /* 0x000000012700788c */ /* 0x000fe4000bf65270 */
[----:B-1----:R-:W-:Y:S02]  /*2a00*/  UIMAD.WIDE.U32 UR4, UR53, UR19, URZ ;  /* 0x00000013350472a5 */ /* 0x002fe4000f8e00ff */
[----:B------:R-:W-:Y:S02]  /*2a10*/  UIMAD.WIDE.U32 UR6, UR54, UR16, URZ ;  /* 0x00000010360672a5 */ /* 0x000fe4000f8e00ff */
[----:B------:R-:W-:-:S02]  /*2a20*/  UISETP.NE.AND UP0, UPT, UR18, 0x1, UPT ;  /* 0x000000011200788c */ /* 0x000fc4000bf05270 */
[----:B------:R-:W-:Y:S01]  /*2a30*/  UIMAD.WIDE.U32 UR14, UR49, UR19, URZ ;  /* 0x00000013310e72a5 */ /* 0x000fe2000f8e00ff */
[----:B------:R-:W-:Y:S01]  /*2a40*/  UMOV UR4, UR5 ;  /* 0x0000000500047c82 */ /* 0x000fe20008000000 */
[----:B---3--:R-:W-:Y:S02]  /*2a50*/  UISETP.NE.AND UP2, UPT, UR20, 0x1, UPT ;  /* 0x000000011400788c */ /* 0x008fe4000bf45270 */
[----:B--2---:R-:W-:Y:S02]  /*2a60*/  USHF.R.U32.HI UR5, URZ, UR21, UR4 ;  /* 0x00000015ff057299 */ /* 0x004fe40008011604 */
[----:B------:R-:W-:Y:S01]  /*2a70*/  UIMAD.WIDE.U32 UR10, UR50, UR16, URZ ;  /* 0x00000010320a72a5 */ /* 0x000fe2000f8e00ff */
[----:B------:R-:W-:Y:S01]  /*2a80*/  UMOV UR4, UR7 ;  /* 0x0000000700047c82 */ /* 0x000fe20008000000 */
[----:B------:R-:W-:Y:S02]  /*2a90*/  USEL UR5, UR53, UR5, !UP0 ;  /* 0x0000000535057287 */ /* 0x000fe4000c000000 */
[----:B------:R-:W-:-:S02]  /*2aa0*/  USHF.R.U32.HI UR4, URZ, UR17, UR4 ;  /* 0x00000011ff047299 */ /* 0x000fc40008011604 */
[----:B----4-:R-:W-:Y:S02]  /*2ab0*/  UIMAD.WIDE.U32 UR8, UR5, UR12, URZ ;  /* 0x0000000c050872a5 */ /* 0x010fe4000f8e00ff */
[----:B------:R-:W-:Y:S01]  /*2ac0*/  USEL UR6, UR54, UR4, !UP2 ;  /* 0x0000000436067287 */ /* 0x000fe2000d000000 */
[----:B------:R-:W-:Y:S02]  /*2ad0*/  UMOV UR10, UR11 ;  /* 0x0000000b000a7c82 */ /* 0x000fe40008000000 */
[----:B------:R-:W-:Y:S01]  /*2ae0*/  UMOV UR4, UR15 ;  /* 0x0000000f00047c82 */ /* 0x000fe20008000000 */
[----:B------:R-:W-:Y:S01]  /*2af0*/  UIMAD.WIDE.U32 UR14, UR6, UR12, URZ ;  /* 0x0000000c060e72a5 */ /* 0x000fe2000f8e00ff */
[----:B------:R-:W-:Y:S01]  /*2b00*/  UMOV UR8, UR9 ;  /* 0x0000000900087c82 */ /* 0x000fe20008000000 */
[----:B------:R-:W-:Y:S02]  /*2b10*/  USHF.R.U32.HI UR4, URZ, UR21, UR4 ;  /* 0x00000015ff047299 */ /* 0x000fe40008011604 */
[----:B------:R-:W-:-:S03]  /*2b20*/  @UP3 USHF.R.U32.HI UR5, URZ, UR13, UR8 ;  /* 0x0000000dff053299 */ /* 0x000fc60008011608 */
[----:B------:R-:W-:Y:S01]  /*2b30*/  UMOV UR14, UR15 ;  /* 0x0000000f000e7c82 */ /* 0x000fe20008000000 */
[----:B------:R-:W-:Y:S02]  /*2b40*/  USHF.R.U32.HI UR17, URZ, UR17, UR10 ;  /* 0x00000011ff117299 */ /* 0x000fe4000801160a */
[----:B------:R-:W-:Y:S02]  /*2b50*/  USEL UR4, UR49, UR4, !UP0 ;  /* 0x0000000431047287 */ /* 0x000fe4000c000000 */
[----:B------:R-:W-:Y:S02]  /*2b60*/  @UP3 USHF.R.U32.HI UR6, URZ, UR13, UR14 ;  /* 0x0000000dff063299 */ /* 0x000fe4000801160e */
[----:B------:R-:W-:Y:S02]  /*2b70*/  UIMAD UR7, UR39, UR5, URZ ;  /* 0x00000005270772a4 */ /* 0x000fe4000f8e02ff */
[----:B------:R-:W-:Y:S02]  /*2b80*/  USEL UR5, UR50, UR17, !UP2 ;  /* 0x0000001132057287 */ /* 0x000fe4000d000000 */
[----:B------:R-:W-:-:S02]  /*2b90*/  UIMAD UR10, UR39, UR6, URZ ;  /* 0x00000006270a72a4 */ /* 0x000fc4000f8e02ff */
[----:B------:R-:W-:Y:S02]  /*2ba0*/  UISETP.GE.AND UP0, UPT, UR4, UR7, UPT ;  /* 0x000000070400728c */ /* 0x000fe4000bf06270 */
[----:B------:R-:W-:Y:S02]  /*2bb0*/  UIMAD.WIDE.U32 UR8, UR4, UR12, URZ ;  /* 0x0000000c040872a5 */ /* 0x000fe4000f8e00ff */
[----:B------:R-:W-:Y:S02]  /*2bc0*/  UISETP.GE.OR UP0, UPT, UR5, UR10, UP0 ;  /* 0x0000000a0500728c */ /* 0x000fe40008706670 */
[----:B------:R-:W-:-:S03]  /*2bd0*/  UIMAD.WIDE.U32 UR10, UR5, UR12, URZ ;  /* 0x0000000c050a72a5 */ /* 0x000fc6000f8e00ff */
[----:B------:R-:W-:Y:S01]  /*2be0*/  UMOV UR7, UR9 ;  /* 0x0000000900077c82 */ /* 0x000fe20008000000 */
[----:B------:R-:W-:Y:S02]  /*2bf0*/  UIADD3 UR9, UPT, UPT, -UR4, URZ, URZ ;  /* 0x000000ff04097290 */ /* 0x000fe4000fffe1ff */
[----:B------:R-:W-:Y:S02]  /*2c00*/  USHF.R.U32.HI UR7, URZ, UR13, UR7 ;  /* 0x0000000dff077299 */ /* 0x000fe40008011607 */
[----:B------:R-:W-:Y:S02]  /*2c10*/  UIMAD UR10, UR18, UR9, UR49 ;  /* 0x00000009120a72a4 */ /* 0x000fe4000f8e0231 */
[----:B------:R-:W-:Y:S01]  /*2c20*/  USEL UR7, UR4, UR7, !UP3 ;  /* 0x0000000704077287 */ /* 0x000fe2000d800000 */
[----:B------:R-:W-:Y:S01]  /*2c30*/  @!UP0 UMOV UR8, UR11 ;  /* 0x0000000b00088c82 */ /* 0x000fe20008000000 */
[----:B------:R-:W-:Y:S02]  /*2c40*/  UIADD3 UR11, UPT, UPT, -UR5, URZ, URZ ;  /* 0x000000ff050b7290 */ /* 0x000fe4000fffe1ff */
[----:B------:R-:W-:-:S02]  /*2c50*/  @!UP0 USHF.R.U32.HI UR8, URZ, UR13, UR8 ;  /* 0x0000000dff088299 */ /* 0x000fc40008011608 */
[----:B------:R-:W-:Y:S02]  /*2c60*/  UIADD3 UR9, UPT, UPT, -UR7, URZ, URZ ;  /* 0x000000ff07097290 */ /* 0x000fe4000fffe1ff */
[----:B------:R-:W-:Y:S02]  /*2c70*/  @!UP0 USEL UR8, UR5, UR8, !UP3 ;  /* 0x0000000805088287 */ /* 0x000fe4000d800000 */
[----:B------:R-:W-:Y:S02]  /*2c80*/  UIMAD UR9, UR39, UR9, UR4 ;  /* 0x00000009270972a4 */ /* 0x000fe4000f8e0204 */
[----:B------:R-:W-:Y:S02]  /*2c90*/  @!UP0 UIADD3 UR7, UPT, UPT, UR7, -UR8, URZ ;  /* 0x8000000807078290 */ /* 0x000fe4000fffe0ff */
[----:B------:R-:W-:Y:S02]  /*2ca0*/  @!UP0 UIMAD UR8, UR9, UR6, UR8 ;  /* 0x00000006090882a4 */ /* 0x000fe4000f8e0208 */
[----:B------:R-:W-:-:S02]  /*2cb0*/  @!UP0 UIMAD UR4, UR39, UR7, UR5 ;  /* 0x00000007270482a4 */ /* 0x000fc4000f8e0205 */
[----:B------:R-:W-:Y:S02]  /*2cc0*/  UIMAD UR6, UR20, UR11, UR50 ;  /* 0x0000000b140672a4 */ /* 0x000fe4000f8e0232 */
[----:B------:R-:W-:Y:S01]  /*2cd0*/  UIMAD UR49, UR4, UR18, UR10 ;  /* 0x00000012043172a4 */ /* 0x000fe2000f8e020a */
[----:B------:R-:W-:Y:S02]  /*2ce0*/  @!UP0 UMOV UR5, UR8 ;  /* 0x0000000800058c82 */ /* 0x000fe40008000000 */
[----:B------:R-:W-:-:S12]  /*2cf0*/  UIMAD UR50, UR5, UR20, UR6 ;  /* 0x00000014053272a4 */ /* 0x000fd8000f8e0206 */
.L_x_38:
[----:B------:R-:W1:Y:S02]  /*2d00*/  LDCU UR4, c[0x0][0xc30] ;  /* 0x00018600ff0477ac */ /* 0x000e640008000800 */
[----:B-1----:R-:W-:-:S09]  /*2d10*/  UISETP.NE.AND UP0, UPT, UR4, 0x1, UPT ;  /* 0x000000010400788c */ /* 0x002fd2000bf05270 */
[----:B------:R-:W-:Y:S05]  /*2d20*/  BRA.U UP0, `(.L_x_39) ;  /* 0x0000000100447547 */ /* 0x000fea000b800000 */
[----:B------:R-:W1:Y:S01]  /*2d30*/  LDCU.128 UR8, c[0x0][0xc10] ;  /* 0x00018200ff0877ac */ /* 0x000e620008000c00 */
[----:B------:R-:W2:Y:S01]  /*2d40*/  LDCU UR12, c[0x0][0xc0c] ;  /* 0x00018180ff0c77ac */ /* 0x000ea20008000800 */
[----:B------:R-:W3:Y:S01]  /*2d50*/  LDCU UR13, c[0x0][0xc20] ;  /* 0x00018400ff0d77ac */ /* 0x000ee20008000800 */
[----:B-1----:R-:W-:Y:S02]  /*2d60*/  UIMAD.WIDE.U32 UR6, UR50, UR8, URZ ;  /* 0x00000008320672a5 */ /* 0x002fe4000f8e00ff */
[----:B------:R-:W-:Y:S02]  /*2d70*/  UIMAD.WIDE.U32 UR4, UR49, UR11, URZ ;  /* 0x0000000b310472a5 */ /* 0x000fe4000f8e00ff */
[----:B--2---:R-:W-:Y:S02]  /*2d80*/  UISETP.NE.AND UP2, UPT, UR12, 0x1, UPT ;  /* 0x000000010c00788c */ /* 0x004fe4000bf45270 */
[----:B------:R-:W-:Y:S01]  /*2d90*/  UISETP.NE.AND UP0, UPT, UR10, 0x1, UPT ;  /* 0x000000010a00788c */ /* 0x000fe2000bf05270 */
[----:B------:R-:W-:-:S02]  /*2da0*/  UMOV UR6, UR7 ;  /* 0x0000000700067c82 */ /* 0x000fc40008000000 */
[----:B------:R-:W-:Y:S01]  /*2db0*/  UMOV UR4, UR5 ;  /* 0x0000000500047c82 */ /* 0x000fe20008000000 */
[----:B------:R-:W-:Y:S02]  /*2dc0*/  USHF.R.U32.HI UR6, URZ, UR9, UR6 ;  /* 0x00000009ff067299 */ /* 0x000fe40008011606 */
[----:B---3--:R-:W-:Y:S02]  /*2dd0*/  USHF.R.U32.HI UR4, URZ, UR13, UR4 ;  /* 0x0000000dff047299 */ /* 0x008fe40008011604 */
[----:B------:R-:W-:Y:S02]  /*2de0*/  USEL UR5, UR50, UR6, !UP2 ;  /* 0x0000000632057287 */ /* 0x000fe4000d000000 */
[----:B------:R-:W-:-:S04]  /*2df0*/  USEL UR4, UR49, UR4, !UP0 ;  /* 0x0000000431047287 */ /* 0x000fc8000c000000 */
[----:B------:R-:W-:Y:S02]  /*2e00*/  UIADD3 UR6, UPT, UPT, UR5, -UR4, URZ ;  /* 0x8000000405067290 */ /* 0x000fe4000fffe0ff */
[----:B------:R-:W-:Y:S02]  /*2e10*/  UIADD3 UR4, UPT, UPT, -UR5, UR4, URZ ;  /* 0x0000000405047290 */ /* 0x000fe4000fffe1ff */
[----:B------:R-:W-:Y:S02]  /*2e20*/  UIMAD UR49, UR6, UR10, UR49 ;  /* 0x0000000a063172a4 */ /* 0x000fe4000f8e0231 */
[----:B------:R-:W-:-:S12]  /*2e30*/  UIMAD UR50, UR4, UR12, UR50 ;  /* 0x0000000c043272a4 */ /* 0x000fd8000f8e0232 */
.L_x_39:
[----:B------:R-:W-:Y:S01]  /*2e40*/  R2UR UR5, R53 ;  /* 0x00000000350572ca */ /* 0x000fe200000e0000 */
[----:B------:R-:W-:Y:S01]  /*2e50*/  UMOV UR31, UR42 ;  /* 0x0000002a001f7c82 */ /* 0x000fe20008000000 */
[----:B------:R-:W-:Y:S02]  /*2e60*/  R2UR UR4, R52 ;  /* 0x00000000340472ca */ /* 0x000fe400000e0000 */
[----:B------:R-:W-:Y:S02]  /*2e70*/  PLOP3.LUT P1, PT, PT, PT, PT, 0x80, 0x8 ;  /* 0x000000000008781c */ /* 0x000fe40003f2f070 */
[----:B------:R-:W-:-:S07]  /*2e80*/  LOP3.LUT R2, R2, 0x1, RZ, 0x3c, !PT ;  /* 0x0000000102027812 */ /* 0x000fce00078e3cff */
[----:B------:R-:W-:Y:S02]  /*2e90*/  UIADD3 UR51, UPT, UPT, UR50, UR5, URZ ;  /* 0x0000000532337290 */ /* 0x000fe4000fffe0ff */
[----:B------:R-:W-:Y:S01]  /*2ea0*/  UIADD3 UR23, UPT, UPT, UR49, UR4, URZ ;  /* 0x0000000431177290 */ /* 0x000fe2000fffe0ff */
[----:B------:R-:W-:Y:S11]  /*2eb0*/  BRA.U UP1, `(.L_x_40) ;  /* 0xffffffe901c07547 */ /* 0x000ff6000b83ffff */
[----:B------:R-:W-:Y:S01]  /*2ec0*/  UIADD3 UR29, UPT, UPT, UR29, 0xd0, URZ ;  /* 0x000000d01d1d7890 */ /* 0x000fe2000fffe0ff */
[----:B------:R-:W-:-:S03]  /*2ed0*/  SHF.L.U32 R2, R3, 0x1f, RZ ;  /* 0x0000001f03027819 */ /* 0x000fc600000006ff */
[----:B------:R-:W-:-:S09]  /*2ee0*/  ULEA UR4, UR30, UR29, 0x3 ;  /* 0x0000001d1e047291 */ /* 0x000fd2000f8e18ff */
[----:B------:R-:W1:Y:S02]  /*2ef0*/  SYNCS.PHASECHK.TRANS64.TRYWAIT P0, [UR4], R2 ;  /* 0x00000002ff0075a7 */ /* 0x000e640008001104 */
[----:B-1----:R-:W-:Y:S05]  /*2f00*/  @!P0 BRA `(.L_x_41) ;  /* 0x0000005800b88947 */ /* 0x002fea0003800000 */
.L_x_142:
[----:B------:R-:W-:-:S04]  /*2f10*/  UIADD3 UR4, UPT, UPT, UR30, 0x1, URZ ;  /* 0x000000011e047890 */ /* 0x000fc8000fffe0ff */
[----:B------:R-:W-:-:S04]  /*2f20*/  UISETP.NE.AND UP0, UPT, UR4, 0x1a, UPT ;  /* 0x0000001a0400788c */ /* 0x000fc8000bf05270 */
[----:B------:R-:W-:Y:S02]  /*2f30*/  USEL UR6, URZ, 0x1, UP0 ;  /* 0x00000001ff067887 */ /* 0x000fe40008000000 */
[----:B------:R-:W-:-:S04]  /*2f40*/  USEL UR4, UR4, URZ, UP0 ;  /* 0x000000ff04047287 */ /* 0x000fc80008000000 */
[----:B------:R-:W-:Y:S01]  /*2f50*/  ULEA UR5, UR4, UR29, 0x3 ;  /* 0x0000001d04057291 */ /* 0x000fe2000f8e18ff */
[----:B-1----:R-:W-:-:S04]  /*2f60*/  LOP3.LUT R2, R3, UR6, RZ, 0x3c, !PT ;  /* 0x0000000603027c12 */ /* 0x002fc8000f8e3cff */
[----:B------:R-:W-:-:S04]  /*2f70*/  SHF.L.U32 R3, R2, 0x1f, RZ ;  /* 0x0000001f02037819 */ /* 0x000fc800000006ff */
[----:B------:R-:W1:Y:S02]  /*2f80*/  SYNCS.PHASECHK.TRANS64.TRYWAIT P0, [UR5], R3 ;  /* 0x00000003ff0075a7 */ /* 0x000e640008001105 */
[----:B-1----:R-:W-:Y:S05]  /*2f90*/  @!P0 BRA `(.L_x_42) ;  /* 0x0000005800ac8947 */ /* 0x002fea0003800000 */
.L_x_144:
[----:B------:R-:W-:-:S04]  /*2fa0*/  UIADD3 UR4, UPT, UPT, UR4, 0x1, URZ ;  /* 0x0000000104047890 */ /* 0x000fc8000fffe0ff */
[----:B------:R-:W-:-:S04]  /*2fb0*/  UISETP.NE.AND UP0, UPT, UR4, 0x1a, UPT ;  /* 0x0000001a0400788c */ /* 0x000fc8000bf05270 */
[----:B------:R-:W-:Y:S02]  /*2fc0*/  USEL UR6, URZ, 0x1, UP0 ;  /* 0x00000001ff067887 */ /* 0x000fe40008000000 */
[----:B------:R-:W-:-:S04]  /*2fd0*/  USEL UR4, UR4, URZ, UP0 ;  /* 0x000000ff04047287 */ /* 0x000fc80008000000 */
[----:B------:R-:W-:Y:S01]  /*2fe0*/  ULEA UR5, UR4, UR29, 0x3 ;  /* 0x0000001d04057291 */ /* 0x000fe2000f8e18ff */
[----:B------:R-:W-:-:S04]  /*2ff0*/  LOP3.LUT R2, R2, UR6, RZ, 0x3c, !PT ;  /* 0x0000000602027c12 */ /* 0x000fc8000f8e3cff */
[----:B-1----:R-:W-:-:S04]  /*3000*/  SHF.L.U32 R3, R2, 0x1f, RZ ;  /* 0x0000001f02037819 */ /* 0x002fc800000006ff */
[----:B------:R-:W1:Y:S02]  /*3010*/  SYNCS.PHASECHK.TRANS64.TRYWAIT P0, [UR5], R3 ;  /* 0x00000003ff0075a7 */ /* 0x000e640008001105 */
[----:B-1----:R-:W-:Y:S05]  /*3020*/  @!P0 BRA `(.L_x_43) ;  /* 0x0000005800a08947 */ /* 0x002fea0003800000 */
.L_x_146:
        /* <DEDUP_REMOVED lines=9> */
.L_x_148:
        /* <DEDUP_REMOVED lines=9> */
.L_x_150:
        /* <DEDUP_REMOVED lines=9> */
.L_x_152:
        /* <DEDUP_REMOVED lines=9> */
.L_x_154:
        /* <DEDUP_REMOVED lines=9> */
.L_x_156:
        /* <DEDUP_REMOVED lines=9> */
.L_x_158:
        /* <DEDUP_REMOVED lines=9> */
.L_x_160:
        /* <DEDUP_REMOVED lines=9> */
.L_x_162:
        /* <DEDUP_REMOVED lines=9> */
.L_x_164:
        /* <DEDUP_REMOVED lines=9> */
.L_x_166:
        /* <DEDUP_REMOVED lines=9> */
.L_x_168:
        /* <DEDUP_REMOVED lines=9> */
.L_x_170:
        /* <DEDUP_REMOVED lines=9> */
.L_x_172:
        /* <DEDUP_REMOVED lines=9> */
.L_x_174:
        /* <DEDUP_REMOVED lines=9> */
.L_x_176:
        /* <DEDUP_REMOVED lines=9> */
.L_x_178:
        /* <DEDUP_REMOVED lines=9> */
.L_x_180:
        /* <DEDUP_REMOVED lines=9> */
.L_x_182:
        /* <DEDUP_REMOVED lines=9> */
.L_x_184:
        /* <DEDUP_REMOVED lines=9> */
.L_x_186:
        /* <DEDUP_REMOVED lines=9> */
.L_x_188:
        /* <DEDUP_REMOVED lines=9> */
.L_x_190:
[----:B------:R-:W-:-:S04]  /*3c90*/  UIADD3 UR4, UPT, UPT, UR4, 0x1, URZ ;  /* 0x0000000104047890 */ /* 0x000fc8000fffe0ff */
[----:B------:R-:W-:-:S04]  /*3ca0*/  UISETP.NE.AND UP0, UPT, UR4, 0x1a, UPT ;  /* 0x0000001a0400788c */ /* 0x000fc8000bf05270 */
[----:B------:R-:W-:Y:S02]  /*3cb0*/  USEL UR5, URZ, 0x1, UP0 ;  /* 0x00000001ff057887 */ /* 0x000fe40008000000 */
[----:B------:R-:W-:-:S04]  /*3cc0*/  USEL UR4, UR4, URZ, UP0 ;  /* 0x000000ff04047287 */ /* 0x000fc80008000000 */
[----:B------:R-:W-:Y:S01]  /*3cd0*/  ULEA UR4, UR4, UR29, 0x3 ;  /* 0x0000001d04047291 */ /* 0x000fe2000f8e18ff */
[----:B------:R-:W-:-:S04]  /*3ce0*/  LOP3.LUT R2, R2, UR5, RZ, 0x3c, !PT ;  /* 0x0000000502027c12 */ /* 0x000fc8000f8e3cff */
[----:B------:R-:W-:Y:S01]  /*3cf0*/  SHF.L.U32 R2, R2, 0x1f, RZ ;  /* 0x0000001f02027819 */ /* 0x000fe200000006ff */
[----:B-1----:R-:W-:-:S07]  /*3d00*/  IMAD.U32 R0, RZ, RZ, UR4 ;  /* 0x00000004ff007e24 */ /* 0x002fce000f8e00ff */
.L_x_66:
[----:B-1----:R1:W2:Y:S02]  /*3d10*/  SYNCS.PHASECHK.TRANS64.TRYWAIT P0, [R0+URZ], R2 ;  /* 0x00000002000075a7 */ /* 0x0022a400080011ff */
[----:B--2---:R-:W-:Y:S05]  /*3d20*/  @!P0 NANOSLEEP.SYNCS 0x989680 ;  /* 0x009896800000895d */ /* 0x004fea0003900000 */
[----:B------:R-:W2:Y:S02]  /*3d30*/  @!P0 SYNCS.PHASECHK.TRANS64 P0, [R0+URZ], R2 ;  /* 0x00000002000085a7 */ /* 0x000ea400080010ff */
[----:B--2---:R-:W-:Y:S05]  /*3d40*/  @P0 EXIT ;  /* 0x000000000000094d */ /* 0x004fea0003800000 */
[----:B------:R-:W-:Y:S05]  /*3d50*/  BRA `(.L_x_66) ;  /* 0xfffffffc00ec7947 */ /* 0x000fea000383ffff */
.L_x_22:
[----:B------:R-:W2:Y:S02]  /*3d60*/  S2UR UR4, SR_CgaCtaId ;  /* 0x00000000000479c3 */ /* 0x000ea40000008800 */
[----:B--2---:R-:W-:-:S04]  /*3d70*/  UISETP.NE.AND UP0, UPT, UR4, URZ, UPT ;  /* 0x000000ff0400728c */ /* 0x004fc8000bf05270 */
[----:B------:R-:W-:-:S09]  /*3d80*/  UISETP.NE.OR UP0, UPT, UR18, 0x1, UP0 ;  /* 0x000000011200788c */ /* 0x000fd20008705670 */
[----:B------:R-:W-:Y:S05]  /*3d90*/  BRA.U UP0, `(.L_x_67) ;  /* 0x0000000100b47547 */ /* 0x000fea000b800000 */
[----:B------:R-:W2:Y:S01]  /*3da0*/  S2UR UR5, SR_CgaCtaId ;  /* 0x00000000000579c3 */ /* 0x000ea20000008800 */
[----:B------:R-:W-:Y:S01]  /*3db0*/  UMOV UR4, 0x400 ;  /* 0x0000040000047882 */ /* 0x000fe20000000000 */
[----:B------:R-:W-:Y:S01]  /*3dc0*/  HFMA2 R3, -RZ, RZ, 0, 5.9604644775390625e-08 ;  /* 0x00000001ff037431 */ /* 0x000fe200000001ff */
[----:B------:R-:W-:Y:S01]  /*3dd0*/  ISETP.GE.U32.AND P0, PT, R2, 0x2, PT ;  /* 0x000000020200780c */ /* 0x000fe20003f06070 */
[----:B------:R-:W-:Y:S01]  /*3de0*/  IMAD.MOV.U32 R8, RZ, RZ, RZ ;  /* 0x000000ffff087224 */ /* 0x000fe200078e00ff */
[----:B--2---:R-:W-:-:S04]  /*3df0*/  ULEA UR4, UR5, UR4, 0x18 ;  /* 0x0000000405047291 */ /* 0x004fc8000f8ec0ff */
[----:B------:R-:W-:Y:S02]  /*3e00*/  UIADD3 UR5, UPT, UPT, UR4, 0x1e8, URZ ;  /* 0x000001e804057890 */ /* 0x000fe4000fffe0ff */
[----:B------:R-:W-:Y:S02]  /*3e10*/  UIADD3 UR8, UPT, UPT, UR4, 0x1e0, URZ ;  /* 0x000001e004087890 */ /* 0x000fe4000fffe0ff */
[----:B------:R-:W-:-:S12]  /*3e20*/  UPRMT UR5, URZ, 0x654, UR5 ;  /* 0x00000654ff057896 */ /* 0x000fd80008000005 */
.L_x_70:
[----:B------:R-:W-:Y:S01]  /*3e30*/  SHF.L.U32 R6, R3, 0x1f, RZ ;  /* 0x0000001f03067819 */ /* 0x000fe200000006ff */
[----:B------:R-:W-:Y:S02]  /*3e40*/  IMAD.U32 R4, RZ, RZ, UR8 ;  /* 0x00000008ff047e24 */ /* 0x000fe4000f8e00ff */
[----:B------:R-:W-:Y:S01]  /*3e50*/  @!P0 IMAD.MOV.U32 R5, RZ, RZ, 0x10 ;  /* 0x00000010ff058424 */ /* 0x000fe200078e00ff */
[----:B------:R-:W2:Y:S02]  /*3e60*/  SYNCS.PHASECHK.TRANS64.TRYWAIT P1, [UR4+0x1e8], R6 ;  /* 0x0001e806ff0075a7 */ /* 0x000ea40008021104 */
[----:B------:R-:W-:-:S04]  /*3e70*/  PRMT R4, R2, 0x654, R4 ;  /* 0x0000065402047816 */ /* 0x000fc80000000004 */
[----:B------:R-:W-:Y:S01]  /*3e80*/  SEL R0, R4, R0, !P0 ;  /* 0x0000000004007207 */ /* 0x000fe20004000000 */
[----:B--2---:R-:W-:Y:S06]  /*3e90*/  @!P1 BRA `(.L_x_68) ;  /* 0x00000054002c9947 */ /* 0x004fec0003800000 */
.L_x_192:
[----:B------:R-:W-:Y:S01]  /*3ea0*/  UIADD3 UR6, UPT, UPT, UR4, 0x220, URZ ;  /* 0x0000022004067890 */ /* 0x000fe2000fffe0ff */
[----:B------:R3:W-:Y:S01]  /*3eb0*/  @!P0 SYNCS.ARRIVE.TRANS64.RED RZ, [R0+URZ], R5 ;  /* 0x0000000500ff89a7 */ /* 0x0007e200080004ff */
[----:B------:R-:W-:Y:S01]  /*3ec0*/  UIADD3 UR7, UPT, UPT, UR4, 0x1e0, URZ ;  /* 0x000001e004077890 */ /* 0x000fe2000fffe0ff */
[----:B------:R-:W-:-:S08]  /*3ed0*/  LOP3.LUT R3, R3, 0x1, RZ, 0x3c, !PT ;  /* 0x0000000103037812 */ /* 0x000fd000078e3cff */
[----:B------:R-:W-:Y:S06]  /*3ee0*/  UGETNEXTWORKID.BROADCAST [UR6], [UR7] ;  /* 0x00000000060073ca */ /* 0x000fec0008000100 */
[----:B---3--:R-:W-:-:S04]  /*3ef0*/  SHF.L.U32 R5, R8, 0x1f, RZ ;  /* 0x0000001f08057819 */ /* 0x008fc800000006ff */
[----:B------:R-:W3:Y:S02]  /*3f00*/  SYNCS.PHASECHK.TRANS64.TRYWAIT P1, [UR4+0x1e0], R5 ;  /* 0x0001e005ff0075a7 */ /* 0x000ee40008021104 */
[----:B---3--:R-:W-:Y:S05]  /*3f10*/  @!P1 BRA `(.L_x_69) ;  /* 0x0000005400249947 */ /* 0x008fea0003800000 */
.L_x_194:
[----:B--2---:R-:W2:Y:S01]  /*3f20*/  LDS.128 R4, [UR4+0x220] ;  /* 0x00022004ff047984 */ /* 0x004ea20008000c00 */
[----:B------:R-:W-:Y:S01]  /*3f30*/  LOP3.LUT R8, R8, 0x1, RZ, 0x3c, !PT ;  /* 0x0000000108087812 */ /* 0x000fe200078e3cff */
[----:B------:R-:W-:Y:S01]  /*3f40*/  @!PT LDS RZ, [RZ] ;  /* 0x00000000fffff984 */ /* 0x000fe20000000800 */
[----:B------:R-:W-:Y:S01]  /*3f50*/  @!PT LDS RZ, [RZ] ;  /* 0x00000000fffff984 */ /* 0x000fe20000000800 */
[----:B------:R-:W-:Y:S01]  /*3f60*/  @!PT LDS RZ, [RZ] ;  /* 0x00000000fffff984 */ /* 0x000fe20000000800 */
[----:B------:R-:W-:Y:S01]  /*3f70*/  @!PT LDS RZ, [RZ] ;  /* 0x00000000fffff984 */ /* 0x000fe20000000800 */
[----:B------:R3:W-:Y:S06]  /*3f80*/  MEMBAR.ALL.CTA ;  /* 0x0000000000007992 */ /* 0x0007ec0000008000 */
[----:B---3--:R-:W3:Y:S02]  /*3f90*/  FENCE.VIEW.ASYNC.S ;  /* 0x00000000000073c6 */ /* 0x008ee40000000000 */
[----:B---3--:R-:W-:Y:S01]  /*3fa0*/  SYNCS.ARRIVE.TRANS64.RED.A1T0 RZ, [UR5], RZ ;  /* 0x000000ffffff79a7 */ /* 0x008fe20008100405 */
[----:B--2---:R-:W-:-:S13]  /*3fb0*/  LOP3.LUT P1, RZ, R6, 0x1, RZ, 0xc0, !PT ;  /* 0x0000000106ff7812 */ /* 0x004fda000782c0ff */
[----:B------:R-:W-:Y:S05]  /*3fc0*/  @P1 BRA `(.L_x_70) ;  /* 0xfffffffc00981947 */ /* 0x000fea000383ffff */
[----:B------:R-:W-:-:S04]  /*3fd0*/  SHF.L.U32 R0, R3, 0x1f, RZ ;  /* 0x0000001f03007819 */ /* 0x000fc800000006ff */
[----:B------:R-:W2:Y:S02]  /*3fe0*/  SYNCS.PHASECHK.TRANS64 P0, [UR4+0x1e8], R0 ;  /* 0x0001e800ff0075a7 */ /* 0x000ea40008001004 */
[----:B-12---:R-:W-:Y:S05]  /*3ff0*/  @P0 EXIT ;  /* 0x000000000000094d */ /* 0x006fea0003800000 */
[----:B------:R-:W-:-:S07]  /*4000*/  MOV R0, UR4 ;  /* 0x0000000400007c02 */ /* 0x000fce0008000f00 */
.L_x_71:
[----:B-1----:R-:W-:-:S04]  /*4010*/  SHF.L.U32 R2, R3, 0x1f, RZ ;  /* 0x0000001f03027819 */ /* 0x002fc800000006ff */
[----:B------:R1:W2:Y:S03]  /*4020*/  SYNCS.PHASECHK.TRANS64.TRYWAIT P0, [R0+URZ+0x1e8], R2 ;  /* 0x0001e802000075a7 */ /* 0x0002a600080011ff */
[----:B--2---:R-:W-:Y:S05]  /*4030*/  @!P0 NANOSLEEP.SYNCS 0x989680 ;  /* 0x009896800000895d */ /* 0x004fea0003900000 */
[----:B------:R-:W2:Y:S02]  /*4040*/  @!P0 SYNCS.PHASECHK.TRANS64 P0, [R0+URZ+0x1e8], R2 ;  /* 0x0001e802000085a7 */ /* 0x000ea400080010ff */
[----:B--2---:R-:W-:Y:S05]  /*4050*/  @P0 EXIT ;  /* 0x000000000000094d */ /* 0x004fea0003800000 */
[----:B------:R-:W-:Y:S05]  /*4060*/  BRA `(.L_x_71) ;  /* 0xfffffffc00e87947 */ /* 0x000fea000383ffff */
.L_x_67:
[----:B------:R-:W-:Y:S05]  /*4070*/  BRA.U UP5, `(.L_x_72) ;  /* 0x0000000d05547547 */ /* 0x000fea000b800000 */
[----:B------:R-:W2:Y:S01]  /*4080*/  S2UR UR7, SR_CgaCtaId ;  /* 0x00000000000779c3 */ /* 0x000ea20000008800 */
[----:B------:R-:W-:Y:S01]  /*4090*/  UMOV UR4, 0x40 ;  /* 0x0000004000047882 */ /* 0x000fe20000000000 */
[----:B------:R-:W-:Y:S01]  /*40a0*/  NOP ;  /* 0x0000000000007918 */ /* 0x000fe20000000000 */
[----:B------:R-:W-:Y:S01]  /*40b0*/  UMOV UR6, 0x400 ;  /* 0x0000040000067882 */ /* 0x000fe20000000000 */
[----:B--2---:R-:W-:Y:S02]  /*40c0*/  ULEA UR5, UR7, UR4, 0x18 ;  /* 0x0000000407057291 */ /* 0x004fe4000f8ec0ff */
[----:B------:R-:W-:-:S07]  /*40d0*/  ULEA UR6, UR7, UR6, 0x18 ;  /* 0x0000000607067291 */ /* 0x000fce000f8ec0ff */
[----:B------:R-:W2:Y:S02]  /*40e0*/  LDS.U8 R2, [UR5+0x1c] ;  /* 0x00001c05ff027984 */ /* 0x000ea40008000000 */
[----:B--2---:R-:W-:-:S13]  /*40f0*/  ISETP.NE.AND P0, PT, R2, RZ, PT ;  /* 0x000000ff0200720c */ /* 0x004fda0003f05270 */
[----:B------:R-:W-:Y:S05]  /*4100*/  @P0 BRA `(.L_x_73) ;  /* 0x0000000000580947 */ /* 0x000fea0003800000 */
[----:B------:R-:W-:-:S13]  /*4110*/  ELECT P0, URZ, PT ;  /* 0x0000000000ff782f */ /* 0x000fda0003800000 */
[----:B------:R-:W-:Y:S05]  /*4120*/  @!P0 BRA `(.L_x_74) ;  /* 0x0000000000608947 */ /* 0x000fea0003800000 */
[----:B------:R-:W-:Y:S01]  /*4130*/  UMOV UR4, 0x10 ;  /* 0x0000001000047882 */ /* 0x000fe20000000000 */
[----:B------:R-:W-:Y:S01]  /*4140*/  HFMA2 R2, -RZ, RZ, 0, 5.9604644775390625e-08 ;  /* 0x00000001ff027431 */ /* 0x000fe200000001ff */
[----:B------:R-:W-:-:S03]  /*4150*/  MOV R3, 0xffff ;  /* 0x0000ffff00037802 */ /* 0x000fc60000000f00 */
[----:B------:R-:W-:Y:S04]  /*4160*/  DEPBAR.LE SB2, 0x36 ;  /* 0x0000ad800000791a */ /* 0x000fe80000000000 */
[----:B------:R-:W2:Y:S02]  /*4170*/  UTCATOMSWS.FIND_AND_SET.ALIGN UP0, UR4, UR4 ;  /* 0x00000004000475e3 */ /* 0x000ea40008000800 */
[----:B--2---:R-:W-:Y:S01]  /*4180*/  MOV R4, UR4 ;  /* 0x0000000400047c02 */ /* 0x004fe20008000f00 */
[----:B------:R-:W-:Y:S06]  /*4190*/  BRA.U UP0, `(.L_x_75) ;  /* 0x0000000100187547 */ /* 0x000fec000b800000 */
.L_x_76:
[----:B------:R-:W-:Y:S05]  /*41a0*/  NANOSLEEP 0x64 ;  /* 0x000000640000795d */ /* 0x000fea0003800000 */
[----:B------:R-:W-:-:S05]  /*41b0*/  UMOV UR4, 0x10 ;  /* 0x0000001000047882 */ /* 0x000fca0000000000 */
[----:B------:R-:W-:Y:S04]  /*41c0*/  DEPBAR.LE SB2, 0x36 ;  /* 0x0000ad800000791a */ /* 0x000fe80000000000 */
[----:B------:R-:W2:Y:S02]  /*41d0*/  UTCATOMSWS.FIND_AND_SET.ALIGN UP0, UR4, UR4 ;  /* 0x00000004000475e3 */ /* 0x000ea40008000800 */
[----:B--2---:R-:W-:Y:S01]  /*41e0*/  MOV R4, UR4 ;  /* 0x0000000400047c02 */ /* 0x004fe20008000f00 */
[----:B------:R-:W-:Y:S05]  /*41f0*/  BRA.U !UP0, `(.L_x_76) ;  /* 0xfffffffd08e87547 */ /* 0x000fea000b83ffff */
.L_x_75:
[-C--:B------:R-:W-:Y:S02]  /*4200*/  SHF.L.U32 R3, R3, R4.reuse, RZ ;  /* 0x0000000403037219 */ /* 0x080fe400000006ff */
[----:B------:R-:W-:Y:S01]  /*4210*/  SHF.L.U32 R2, R2, R4, RZ ;  /* 0x0000000402027219 */ /* 0x000fe200000006ff */
[----:B------:R-:W-:Y:S02]  /*4220*/  IMAD.SHL.U32 R4, R4, 0x20, RZ ;  /* 0x0000002004047824 */ /* 0x000fe400078e00ff */
[----:B------:R2:W-:Y:S04]  /*4230*/  ATOMS.OR RZ, [UR5+0x14], R3 ;  /* 0x00001403ffff798c */ /* 0x0005e8000b000005 */
[----:B------:R2:W-:Y:S04]  /*4240*/  ATOMS.OR RZ, [UR5+0x18], R2 ;  /* 0x00001802ffff798c */ /* 0x0005e8000b000005 */
[----:B------:R2:W-:Y:S01]  /*4250*/  STS [UR6+0x230], R4 ;  /* 0x00023004ff007988 */ /* 0x0005e20008000806 */
[----:B------:R-:W-:Y:S05]  /*4260*/  BRA `(.L_x_74) ;  /* 0x0000000000107947 */ /* 0x000fea0003800000 */
.L_x_73:
[----:B------:R-:W-:-:S05]  /*4270*/  MOV R2, 0xffffffff ;  /* 0xffffffff00027802 */ /* 0x000fca0000000f00 */
[----:B------:R2:W-:Y:S02]  /*4280*/  STS [UR6+0x230], R2 ;  /* 0x00023002ff007988 */ /* 0x0005e40008000806 */
[----:B--2---:R-:W-:Y:S02]  /*4290*/  MOV R2, 0x42b0 ;  /* 0x000042b000027802 */ /* 0x004fe40000000f00 */
[----:B-1---5:R-:W-:Y:S05]  /*42a0*/  CALL.REL.NOINC `($__internal_1_$__cuda_sm10x_tcgen05_guardrail_trap_phase_invalid_during_alloc) ;  /* 0x0000005400c07944 */ /* 0x022fea0003c00000 */
.L_x_74:
[----:B------:R-:W-:Y:S05]  /*42b0*/  WARPSYNC.ALL ;  /* 0x0000000000007948 */ /* 0x000fea0003800000 */
[----:B------:R-:W3:Y:S01]  /*42c0*/  S2UR UR4, SR_CgaCtaId ;  /* 0x00000000000479c3 */ /* 0x000ee20000008800 */
[----:B------:R-:W-:Y:S01]  /*42d0*/  UMOV UR18, 0x400 ;  /* 0x0000040000127882 */ /* 0x000fe20000000000 */
[----:B------:R-:W-:-:S06]  /*42e0*/  NOP ;  /* 0x0000000000007918 */ /* 0x000fcc0000000000 */
[----:B------:R-:W-:Y:S06]  /*42f0*/  BAR.ARV 0x6, 0xa0 ;  /* 0x0182800000007b1d */ /* 0x000fec0000002000 */
[----:B------:R-:W4:Y:S01]  /*4300*/  LDCU.64 UR6, c[0x0][0x388] ;  /* 0x00007100ff0677ac */ /* 0x000f220008000a00 */
[----:B------:R-:W-:Y:S01]  /*4310*/  LOP3.LUT R0, R0, 0xffff, RZ, 0xc0, !PT ;  /* 0x0000ffff00007812 */ /* 0x000fe200078ec0ff */
[----:B------:R-:W-:Y:S01]  /*4320*/  IMAD.MOV.U32 R9, RZ, RZ, 0x1 ;  /* 0x00000001ff097424 */ /* 0x000fe200078e00ff */
[----:B------:R-:W1:Y:S02]  /*4330*/  LDCU.64 UR8, c[0x0][0x390] ;  /* 0x00007200ff0877ac */ /* 0x000e640008000a00 */
[----:B------:R-:W-:Y:S01]  /*4340*/  R2UR UR19, R0 ;  /* 0x00000000001372ca */ /* 0x000fe200000e0000 */
[----:B------:R-:W-:-:S02]  /*4350*/  IMAD.MOV.U32 R8, RZ, RZ, RZ ;  /* 0x000000ffff087224 */ /* 0x000fc400078e00ff */
[----:B--2---:R-:W-:Y:S01]  /*4360*/  IMAD.MOV.U32 R3, RZ, RZ, RZ ;  /* 0x000000ffff037224 */ /* 0x004fe200078e00ff */
[----:B------:R-:W-:Y:S01]  /*4370*/  UMOV UR22, URZ ;  /* 0x000000ff00167c82 */ /* 0x000fe20008000000 */
[----:B---3--:R-:W-:Y:S01]  /*4380*/  ULEA UR18, UR4, UR18, 0x18 ;  /* 0x0000001204127291 */ /* 0x008fe2000f8ec0ff */
[----:B------:R-:W-:Y:S01]  /*4390*/  UMOV UR17, URZ ;  /* 0x000000ff00117c82 */ /* 0x000fe20008000000 */
[----:B------:R-:W-:Y:S01]  /*43a0*/  UMOV UR26, 0x0 ;  /* 0x00000000001a7882 */ /* 0x000fe20000000000 */
[----:B------:R-:W-:Y:S01]  /*43b0*/  UMOV UR27, 0x4100010 ;  /* 0x04100010001b7882 */ /* 0x000fe20000000000 */
[----:B------:R-:W-:Y:S01]  /*43c0*/  UMOV UR24, 0x0 ;  /* 0x0000000000187882 */ /* 0x000fe20000000000 */
[----:B------:R-:W-:Y:S01]  /*43d0*/  UMOV UR25, 0x4100010 ;  /* 0x0410001000197882 */ /* 0x000fe20000000000 */
[----:B----4-:R-:W-:-:S03]  /*43e0*/  UIADD3 UR4, UPT, UPT, UR6, 0x1f, URZ ;  /* 0x0000001f06047890 */ /* 0x010fc6000fffe0ff */
[----:B------:R-:W2:Y:S01]  /*43f0*/  LDS R2, [UR18+0x230] ;  /* 0x00023012ff027984 */ /* 0x000ea20008000800 */
[----:B------:R-:W-:Y:S02]  /*4400*/  UIADD3 UR6, UPT, UPT, UR18, 0x3600, URZ ;  /* 0x0000360012067890 */ /* 0x000fe4000fffe0ff */
[----:B------:R-:W-:Y:S02]  /*4410*/  USHF.R.S32.HI UR5, URZ, 0x1f, UR4 ;  /* 0x0000001fff057899 */ /* 0x000fe40008011404 */
[----:B------:R-:W-:Y:S02]  /*4420*/  USHF.R.U32.HI UR6, URZ, 0x4, UR6 ;  /* 0x00000004ff067899 */ /* 0x000fe40008011606 */
[----:B------:R-:W-:Y:S02]  /*4430*/  ULEA.HI UR4, UR5, UR4, URZ, 0x5 ;  /* 0x0000000405047291 */ /* 0x000fe4000f8f28ff */
[----:B------:R-:W-:Y:S02]  /*4440*/  UIADD3 UR5, UPT, UPT, UR18, 0x1d600, URZ ;  /* 0x0001d60012057890 */ /* 0x000fe4000fffe0ff */
[----:B------:R-:W-:-:S02]  /*4450*/  USHF.R.S32.HI UR4, URZ, 0x5, UR4 ;  /* 0x00000005ff047899 */ /* 0x000fc40008011404 */
[----:B------:R-:W-:Y:S02]  /*4460*/  USHF.R.U32.HI UR5, URZ, 0x4, UR5 ;  /* 0x00000004ff057899 */ /* 0x000fe40008011605 */
[----:B------:R-:W-:Y:S02]  /*4470*/  UIMAD UR4, UR4, UR7, URZ ;  /* 0x00000007040472a4 */ /* 0x000fe4000f8e02ff */
[----:B------:R-:W-:Y:S02]  /*4480*/  ULOP3.LUT UR6, UR6, 0x3fff, URZ, 0xc0, !UPT ;  /* 0x00003fff06067892 */ /* 0x000fe4000f8ec0ff */
[----:B-1----:R-:W-:Y:S02]  /*4490*/  UIMAD UR4, UR4, UR8, URZ ;  /* 0x00000008040472a4 */ /* 0x002fe4000f8e02ff */
[----:B------:R-:W-:Y:S02]  /*44a0*/  ULOP3.LUT UR5, UR5, 0x3fff, URZ, 0xc0, !UPT ;  /* 0x00003fff05057892 */ /* 0x000fe4000f8ec0ff */
[----:B------:R-:W-:-:S02]  /*44b0*/  UIMAD UR7, UR4, UR9, URZ ;  /* 0x00000009040772a4 */ /* 0x000fc4000f8e02ff */
[----:B------:R-:W-:Y:S02]  /*44c0*/  UIADD3 UR4, UPT, UPT, UR18, 0x1e8, URZ ;  /* 0x000001e812047890 */ /* 0x000fe4000fffe0ff */
[----:B------:R-:W-:Y:S02]  /*44d0*/  ULOP3.LUT UR20, UR6, 0x10000, URZ, 0xfc, !UPT ;  /* 0x0001000006147892 */ /* 0x000fe4000f8efcff */
[----:B------:R-:W-:Y:S02]  /*44e0*/  UPRMT UR28, URZ, 0x654, UR4 ;  /* 0x00000654ff1c7896 */ /* 0x000fe40008000004 */
[----:B------:R-:W-:Y:S02]  /*44f0*/  ULOP3.LUT UR21, UR5, 0x10000, URZ, 0xfc, !UPT ;  /* 0x0001000005157892 */ /* 0x000fe4000f8efcff */
[----:B------:R-:W-:Y:S02]  /*4500*/  UIADD3 UR29, UPT, UPT, UR7, -0x1, URZ ;  /* 0xffffffff071d7890 */ /* 0x000fe4000fffe0ff */
[----:B------:R-:W-:Y:S01]  /*4510*/  UISETP.GE.AND UP3, UPT, UR7, 0x1, UPT ;  /* 0x000000010700788c */ /* 0x000fe2000bf66270 */
[C---:B--2---:R-:W-:Y:S01]  /*4520*/  VIADD R5, R2.reuse, 0x40 ;  /* 0x0000004002057836 */ /* 0x044fe20000000000 */
[----:B------:R-:W-:-:S04]  /*4530*/  LOP3.LUT R4, R2, 0xffff, RZ, 0xc0, !PT ;  /* 0x0000ffff02047812 */ /* 0x000fc800078ec0ff */
[----:B------:R-:W-:-:S05]  /*4540*/  LOP3.LUT R5, R5, 0xffff, RZ, 0xc0, !PT ;  /* 0x0000ffff05057812 */ /* 0x000fca00078ec0ff */
[----:B------:R1:W-:Y:S02]  /*4550*/  STL.64 [R1], R4 ;  /* 0x0000000401007387 */ /* 0x0003e40000100a00 */
.L_x_83:
[----:B-1----:R-:W-:-:S04]  /*4560*/  SHF.L.U32 R4, R8, 0x1f, RZ ;  /* 0x0000001f08047819 */ /* 0x002fc800000006ff */
[----:B------:R-:W1:Y:S02]  /*4570*/  SYNCS.PHASECHK.TRANS64.TRYWAIT P0, [UR18+0x1e0], R4 ;  /* 0x0001e004ff0075a7 */ /* 0x000e640008001112 */
[----:B-12-4-:R-:W-:Y:S05]  /*4580*/  @!P0 BRA `(.L_x_77) ;  /* 0x0000004c00a08947 */ /* 0x016fea0003800000 */
.L_x_196:
[----:B-1----:R-:W1:Y:S01]  /*4590*/  LDS.128 R4, [UR18+0x220] ;  /* 0x00022012ff047984 */ /* 0x002e620008000c00 */
[----:B------:R-:W-:Y:S01]  /*45a0*/  ULEA UR23, UR22, UR18, 0x3 ;  /* 0x0000001216177291 */ /* 0x000fe2000f8e18ff */
[----:B------:R-:W-:Y:S01]  /*45b0*/  SHF.L.U32 R0, R9, 0x1f, RZ ;  /* 0x0000001f09007819 */ /* 0x000fe200000006ff */
[----:B------:R-:W-:Y:S01]  /*45c0*/  @!PT LDS RZ, [RZ] ;  /* 0x00000000fffff984 */ /* 0x000fe20000000800 */
[----:B------:R-:W-:Y:S01]  /*45d0*/  @!PT LDS RZ, [RZ] ;  /* 0x00000000fffff984 */ /* 0x000fe20000000800 */
[----:B------:R-:W-:Y:S01]  /*45e0*/  @!PT LDS RZ, [RZ] ;  /* 0x00000000fffff984 */ /* 0x000fe20000000800 */
[----:B------:R-:W-:Y:S01]  /*45f0*/  @!PT LDS RZ, [RZ] ;  /* 0x00000000fffff984 */ /* 0x000fe20000000800 */
[----:B------:R2:W-:Y:S06]  /*4600*/  MEMBAR.ALL.CTA ;  /* 0x0000000000007992 */ /* 0x0005ec0000008000 */
[----:B--2---:R-:W2:Y:S02]  /*4610*/  FENCE.VIEW.ASYNC.S ;  /* 0x00000000000073c6 */ /* 0x004ea40000000000 */
[----:B--2---:R-:W-:Y:S01]  /*4620*/  SYNCS.ARRIVE.TRANS64.RED.A1T0 RZ, [UR28], RZ ;  /* 0x000000ffffff79a7 */ /* 0x004fe2000810041c */
[----:B------:R-:W2:Y:S01]  /*4630*/  SYNCS.PHASECHK.TRANS64.TRYWAIT P0, [UR23+0x200], R0 ;  /* 0x00020000ff0075a7 */ /* 0x000ea20008001117 */
[----:B-1----:R-:W-:Y:S01]  /*4640*/  LOP3.LUT P2, RZ, R6, 0x1, RZ, 0xc0, !PT ;  /* 0x0000000106ff7812 */ /* 0x002fe2000784c0ff */
[----:B--2---:R-:W-:-:S12]  /*4650*/  @!P0 BRA `(.L_x_78) ;  /* 0x0000004c00848947 */ /* 0x004fd80003800000 */
.L_x_198:
[----:B------:R-:W-:Y:S05]  /*4660*/  BRA.U !UP3, `(.L_x_79) ;  /* 0x000000010bc87547 */ /* 0x000fea000b800000 */
[----:B-1----:R-:W-:Y:S01]  /*4670*/  IMAD.U32 R0, RZ, RZ, UR22 ;  /* 0x00000016ff007e24 */ /* 0x002fe2000f8e00ff */
[----:B------:R-:W-:-:S04]  /*4680*/  ULEA UR4, UR17, UR18, 0x3 ;  /* 0x0000001211047291 */ /* 0x000fc8000f8e18ff */
[----:B------:R-:W-:-:S05]  /*4690*/  LEA R0, R0, R1, 0x2 ;  /* 0x0000000100007211 */ /* 0x000fca00078e10ff */
[----:B------:R1:W5:Y:S01]  /*46a0*/  LDL R4, [R0] ;  /* 0x0000000000047983 */ /* 0x0003620000100800 */
[----:B------:R-:W-:Y:S01]  /*46b0*/  UPLOP3.LUT UP2, UPT, UPT, UPT, UPT, 0x40, 0x4 ;  /* 0x000000000004789c */ /* 0x000fe20003f4e870 */
[----:B------:R-:W-:Y:S01]  /*46c0*/  UMOV UR15, UR29 ;  /* 0x0000001d000f7c82 */ /* 0x000fe20008000000 */
[----:B------:R-:W-:Y:S01]  /*46d0*/  UMOV UR8, UR17 ;  /* 0x0000001100087c82 */ /* 0x000fe20008000000 */
[----:B-1----:R-:W-:-:S04]  /*46e0*/  SHF.L.U32 R0, R3, 0x1f, RZ ;  /* 0x0000001f03007819 */ /* 0x002fc800000006ff */
[----:B------:R1:W2:Y:S04]  /*46f0*/  SYNCS.PHASECHK.TRANS64.TRYWAIT P1, [UR4], R0 ;  /* 0x00000000ff0075a7 */ /* 0x0002a80008021104 */
.L_x_82:
[----:B------:R-:W-:Y:S01]  /*4700*/  ULEA UR16, UR8, UR18, 0x3 ;  /* 0x0000001208107291 */ /* 0x000fe2000f8e18ff */
[----:B--234-:R-:W-:Y:S11]  /*4710*/  @P1 BRA `(.L_x_80) ;  /* 0x00000000000c1947 */ /* 0x01cff60003800000 */
[----:B------:R-:W-:Y:S04]  /*4720*/  SHF.L.U32 R5, R3, 0x1f, RZ ;  /* 0x0000001f03057819 */ /* 0x000fe800000006ff */
[----:B------:R-:W2:Y:S02]  /*4730*/  SYNCS.PHASECHK.TRANS64.TRYWAIT P0, [UR16], R5 ;  /* 0x00000005ff0075a7 */ /* 0x000ea40008001110 */
[----:B--2---:R-:W-:Y:S05]  /*4740*/  @!P0 BRA `(.L_x_81) ;  /* 0x0000004c00608947 */ /* 0x004fea0003800000 */
.L_x_80:
[----:B------:R-:W-:Y:S01]  /*4750*/  UISETP.NE.AND UP0, UPT, UR15, URZ, UPT ;  /* 0x000000ff0f00728c */ /* 0x000fe2000bf05270 */
[----:B------:R-:W-:Y:S01]  /*4760*/  PLOP3.LUT P1, PT, PT, PT, PT, 0x80, 0x8 ;  /* 0x000000000008781c */ /* 0x000fe20003f2f070 */
[----:B------:R-:W-:Y:S02]  /*4770*/  UIADD3 UR4, UPT, UPT, UR8, 0x1, URZ ;  /* 0x0000000108047890 */ /* 0x000fe4000fffe0ff */
[----:B------:R-:W-:Y:S02]  /*4780*/  ULEA UR10, UR8, UR21, 0x8 ;  /* 0x00000015080a7291 */ /* 0x000fe4000f8e40ff */
[----:B------:R-:W-:Y:S01]  /*4790*/  UISETP.NE.AND UP1, UPT, UR4, 0x1a, UPT ;  /* 0x0000001a0400788c */ /* 0x000fe2000bf25270 */
[----:B------:R-:W-:Y:S01]  /*47a0*/  PLOP3.LUT P0, PT, PT, PT, UP0, 0x80, 0x8 ;  /* 0x000000000008781c */ /* 0x000fe20003f0f008 */
[----:B------:R-:W-:Y:S02]  /*47b0*/  ULEA UR8, UR8, UR20, 0x8 ;  /* 0x0000001408087291 */ /* 0x000fe4000f8e40ff */
[----:B------:R-:W-:Y:S02]  /*47c0*/  USEL UR5, URZ, 0x1, UP1 ;  /* 0x00000001ff057887 */ /* 0x000fe40008800000 */
[----:B------:R-:W-:Y:S02]  /*47d0*/  USEL UR17, UR4, URZ, UP1 ;  /* 0x000000ff04117287 */ /* 0x000fe40008800000 */
[----:B------:R-:W-:Y:S02]  /*47e0*/  UIADD3 UR12, UPT, UPT, UR10, 0x2, URZ ;  /* 0x000000020a0c7890 */ /* 0x000fe4000fffe0ff */
[----:B------:R-:W-:Y:S01]  /*47f0*/  @UP0 ULEA UR4, UR17, UR18, 0x3 ;  /* 0x0000001211040291 */ /* 0x000fe2000f8e18ff */
[----:B------:R-:W-:Y:S01]  /*4800*/  LOP3.LUT R3, R3, UR5, RZ, 0x3c, !PT ;  /* 0x0000000503037c12 */ /* 0x000fe2000f8e3cff */
[----:B------:R-:W-:Y:S02]  /*4810*/  UIADD3 UR6, UPT, UPT, UR8, 0x2, URZ ;  /* 0x0000000208067890 */ /* 0x000fe4000fffe0ff */
[----:B------:R-:W-:Y:S01]  /*4820*/  UIADD3 UR5, UPT, UPT, UR16, 0xd0, URZ ;  /* 0x000000d010057890 */ /* 0x000fe2000fffe0ff */
[----:B-1----:R-:W-:Y:S01]  /*4830*/  @P0 SHF.L.U32 R0, R3, 0x1f, RZ ;  /* 0x0000001f03000819 */ /* 0x002fe200000006ff */
[----:B------:R-:W-:Y:S01]  /*4840*/  UMOV UR11, 0x80004020 ;  /* 0x80004020000b7882 */ /* 0x000fe20000000000 */
[----:B------:R-:W-:Y:S01]  /*4850*/  UMOV UR9, 0x80004020 ;  /* 0x8000402000097882 */ /* 0x000fe20000000000 */
[----:B------:R-:W-:Y:S01]  /*4860*/  UMOV UR13, 0x80004020 ;  /* 0x80004020000d7882 */ /* 0x000fe20000000000 */
[----:B------:R3:W4:Y:S01]  /*4870*/  @P0 SYNCS.PHASECHK.TRANS64.TRYWAIT P1, [UR4], R0 ;  /* 0x00000000ff0005a7 */ /* 0x0007220008021104 */
[----:B------:R-:W-:Y:S11]  /*4880*/  ELECT P0, URZ, PT ;  /* 0x0000000000ff782f */ /* 0x000ff60003800000 */
[----:B------:R-:W-:Y:S02]  /*4890*/  @!UPT UIADD3 URZ, UPT, UPT, URZ, URZ, URZ ;  /* 0x000000fffffff290 */ /* 0x000fe4000fffe0ff */
[C---:B-----5:R-:W-:Y:S02]  /*48a0*/  @P0 R2UR.BROADCAST UR4, R4.reuse ;  /* 0x00000000040402ca */ /* 0x060fe400008e0000 */
[----:B------:R-:W-:Y:S11]  /*48b0*/  ELECT P0, URZ, PT ;  /* 0x0000000000ff782f */ /* 0x000ff60003800000 */
[----:B------:R-:W-:Y:S02]  /*48c0*/  @!UPT UIADD3 URZ, UPT, UPT, URZ, URZ, URZ ;  /* 0x000000fffffff290 */ /* 0x000fe4000fffe0ff */
[----:B------:R-:W-:Y:S01]  /*48d0*/  @P0 R2UR.BROADCAST UR14, R4 ;  /* 0x00000000040e02ca */ /* 0x000fe200008e0000 */
[----:B------:R-:W-:Y:S01]  /*48e0*/  UMOV UR7, 0x80004020 ;  /* 0x8000402000077882 */ /* 0x000fe20000000000 */
[----:B------:R1:W-:Y:S01]  /*48f0*/  UTCHMMA gdesc[UR8], gdesc[UR10], tmem[UR4], tmem[UR26], idesc[UR27], UP2 ;  /* 0x00ff1a0a080075ea */ /* 0x0003e20009000004 */
[----:B------:R-:W-:Y:S10]  /*4900*/  UPLOP3.LUT UP2, UPT, UPT, UPT, UPT, 0x80, 0x8 ;  /* 0x000000000008789c */ /* 0x000ff40003f4f070 */
[----:B------:R3:W-:Y:S01]  /*4910*/  UTCHMMA gdesc[UR6], gdesc[UR12], tmem[UR14], tmem[UR24], idesc[UR25], UPT ;  /* 0x00ff180c060075ea */ /* 0x0007e2000b80000e */
[----:B------:R3:W-:Y:S01]  /*4920*/  UTCBAR.MULTICAST [UR5], URZ, UR19 ;  /* 0x000000ff050073e9 */ /* 0x0007e20008000813 */
[----:B-1----:R-:W-:Y:S02]  /*4930*/  UIADD3 UR4, UPT, UPT, UR15, 0x1, URZ ;  /* 0x000000010f047890 */ /* 0x002fe4000fffe0ff */
[----:B------:R-:W-:Y:S02]  /*4940*/  UIADD3 UR9, UPT, UPT, UR15, -0x1, URZ ;  /* 0xffffffff0f097890 */ /* 0x000fe4000fffe0ff */
[----:B------:R-:W-:Y:S01]  /*4950*/  UISETP.GT.U32.AND UP0, UPT, UR4, 0x1, UPT ;  /* 0x000000010400788c */ /* 0x000fe2000bf04070 */
[----:B------:R-:W-:Y:S04]  /*4960*/  UMOV UR8, UR17 ;  /* 0x0000001100087c82 */ /* 0x000fe80008000000 */
[----:B------:R-:W-:Y:S04]  /*4970*/  UMOV UR15, UR9 ;  /* 0x00000009000f7c82 */ /* 0x000fe80008000000 */
[----:B------:R-:W-:Y:S05]  /*4980*/  BRA.U UP0, `(.L_x_82) ;  /* 0xfffffffd005c7547 */ /* 0x000fea000b83ffff */
.L_x_79:
[----:B------:R-:W-:Y:S01]  /*4990*/  UIADD3 UR4, UPT, UPT, UR22, 0x1, URZ ;  /* 0x0000000116047890 */ /* 0x000fe2000fffe0ff */
[----:B------:R-:W-:Y:S01]  /*49a0*/  LOP3.LUT R8, R8, 0x1, RZ, 0x3c, !PT ;  /* 0x0000000108087812 */ /* 0x000fe200078e3cff */
[----:B---3--:R-:W-:Y:S02]  /*49b0*/  UIADD3 UR5, UPT, UPT, UR23, 0x1f0, URZ ;  /* 0x000001f017057890 */ /* 0x008fe4000fffe0ff */
[----:B------:R-:W-:-:S04]  /*49c0*/  UISETP.NE.AND UP0, UPT, UR4, 0x2, UPT ;  /* 0x000000020400788c */ /* 0x000fc8000bf05270 */
[----:B------:R-:W-:Y:S02]  /*49d0*/  USEL UR6, URZ, 0x1, UP0 ;  /* 0x00000001ff067887 */ /* 0x000fe40008000000 */
[----:B------:R-:W-:Y:S01]  /*49e0*/  USEL UR22, UR4, URZ, UP0 ;  /* 0x000000ff04167287 */ /* 0x000fe20008000000 */
[----:B------:R2:W-:Y:S03]  /*49f0*/  UTCBAR [UR5], URZ ;  /* 0x000000ff050073e9 */ /* 0x0005e600080000ff */
[----:B------:R-:W-:Y:S01]  /*4a00*/  LOP3.LUT R9, R9, UR6, RZ, 0x3c, !PT ;  /* 0x0000000609097c12 */ /* 0x000fe2000f8e3cff */
[----:B------:R-:W-:Y:S07]  /*4a10*/  @P2 BRA `(.L_x_83) ;  /* 0xfffffff800d02947 */ /* 0x000fee000383ffff */
[----:B------:R-:W3:Y:S01]  /*4a20*/  S2UR UR6, SR_CgaCtaId ;  /* 0x00000000000679c3 */ /* 0x000ee20000008800 */
[----:B------:R-:W-:Y:S01]  /*4a30*/  ELECT P0, URZ, PT ;  /* 0x0000000000ff782f */ /* 0x000fe20003800000 */
[----:B-1----:R-:W-:Y:S01]  /*4a40*/  IMAD.MOV.U32 R0, RZ, RZ, 0x1 ;  /* 0x00000001ff007424 */ /* 0x002fe200078e00ff */
[----:B------:R-:W-:Y:S01]  /*4a50*/  UIADD3 UR18, UPT, UPT, UR18, 0x200, URZ ;  /* 0x0000020012127890 */ /* 0x000fe2000fffe0ff */
[----:B------:R-:W-:Y:S01]  /*4a60*/  SHF.L.U32 R3, R9, 0x1f, RZ ;  /* 0x0000001f09037819 */ /* 0x000fe200000006ff */
[----:B------:R-:W-:-:S03]  /*4a70*/  UMOV UR4, 0x40 ;  /* 0x0000004000047882 */ /* 0x000fc60000000000 */
[----:B------:R-:W-:Y:S01]  /*4a80*/  UVIRTCOUNT.DEALLOC.SMPOOL 0x80 ;  /* 0x000000800000784c */ /* 0x000fe20000000000 */
[----:B---3--:R-:W-:Y:S02]  /*4a90*/  ULEA UR6, UR6, UR4, 0x18 ;  /* 0x0000000406067291 */ /* 0x008fe4000f8ec0ff */
[----:B------:R-:W-:-:S07]  /*4aa0*/  ULEA UR4, UR22, UR18, 0x3 ;  /* 0x0000001216047291 */ /* 0x000fce000f8e18ff */
[----:B------:R1:W-:Y:S02]  /*4ab0*/  @P0 STS.U8 [UR6+0x1c], R0 ;  /* 0x00001c00ff000988 */ /* 0x0003e40008000006 */
[----:B------:R-:W3:Y:S02]  /*4ac0*/  SYNCS.PHASECHK.TRANS64.TRYWAIT P0, [UR4], R3 ;  /* 0x00000003ff0075a7 */ /* 0x000ee40008001104 */
[----:B-1-3--:R-:W-:Y:S05]  /*4ad0*/  @!P0 BRA `(.L_x_84) ;  /* 0x0000004800948947 */ /* 0x00afea0003800000 */
.L_x_201:
[----:B------:R-:W-:-:S04]  /*4ae0*/  UIADD3 UR4, UPT, UPT, UR22, 0x1, URZ ;  /* 0x0000000116047890 */ /* 0x000fc8000fffe0ff */
[----:B------:R-:W-:-:S04]  /*4af0*/  UISETP.NE.AND UP0, UPT, UR4, 0x2, UPT ;  /* 0x000000020400788c */ /* 0x000fc8000bf05270 */
[----:B--2---:R-:W-:Y:S02]  /*4b00*/  USEL UR5, URZ, 0x1, UP0 ;  /* 0x00000001ff057887 */ /* 0x004fe40008000000 */
[----:B------:R-:W-:-:S04]  /*4b10*/  USEL UR4, UR4, URZ, UP0 ;  /* 0x000000ff04047287 */ /* 0x000fc80008000000 */
[----:B------:R-:W-:Y:S01]  /*4b20*/  ULEA UR4, UR4, UR18, 0x3 ;  /* 0x0000001204047291 */ /* 0x000fe2000f8e18ff */
[----:B-1----:R-:W-:-:S04]  /*4b30*/  LOP3.LUT R3, R9, UR5, RZ, 0x3c, !PT ;  /* 0x0000000509037c12 */ /* 0x002fc8000f8e3cff */
[----:B------:R-:W-:-:S04]  /*4b40*/  SHF.L.U32 R3, R3, 0x1f, RZ ;  /* 0x0000001f03037819 */ /* 0x000fc800000006ff */
[----:B------:R-:W1:Y:S02]  /*4b50*/  SYNCS.PHASECHK.TRANS64.TRYWAIT P0, [UR4], R3 ;  /* 0x00000003ff0075a7 */ /* 0x000e640008001104 */
[----:B-1----:R-:W-:Y:S05]  /*4b60*/  @!P0 BRA `(.L_x_85) ;  /* 0x0000004800888947 */ /* 0x002fea0003800000 */
.L_x_203:
[----:B------:R-:W-:Y:S01]  /*4b70*/  NOP ;  /* 0x0000000000007918 */ /* 0x000fe20000000000 */
[----:B-1----:R-:W1:Y:S01]  /*4b80*/  LDS R0, [UR6+0x14] ;  /* 0x00001406ff007984 */ /* 0x002e620008000800 */
[----:B------:R-:W-:Y:S01]  /*4b90*/  LOP3.LUT R3, R2, 0xffff, RZ, 0xc0, !PT ;  /* 0x0000ffff02037812 */ /* 0x000fe200078ec0ff */
[----:B------:R-:W-:-:S03]  /*4ba0*/  IMAD.MOV.U32 R2, RZ, RZ, 0xffff ;  /* 0x0000ffffff027424 */ /* 0x000fc600078e00ff */
[----:B------:R-:W-:-:S04]  /*4bb0*/  SHF.R.U32.HI R3, RZ, 0x5, R3 ;  /* 0x00000005ff037819 */ /* 0x000fc80000011603 */
[----:B------:R-:W-:-:S04]  /*4bc0*/  SHF.L.U32 R2, R2, R3, RZ ;  /* 0x0000000302027219 */ /* 0x000fc800000006ff */
[----:B-1----:R-:W-:-:S04]  /*4bd0*/  LOP3.LUT R0, R0, R2, RZ, 0xc0, !PT ;  /* 0x0000000200007212 */ /* 0x002fc800078ec0ff */
[----:B------:R-:W-:Y:S01]  /*4be0*/  ISETP.NE.AND P0, PT, R0, R2, PT ;  /* 0x000000020000720c */ /* 0x000fe20003f05270 */
[----:B------:R-:W-:-:S05]  /*4bf0*/  IMAD.MOV.U32 R0, RZ, RZ, 0x1 ;  /* 0x00000001ff007424 */ /* 0x000fca00078e00ff */
[----:B------:R-:W-:-:S07]  /*4c00*/  SHF.L.U32 R0, R0, R3, RZ ;  /* 0x0000000300007219 */ /* 0x000fce00000006ff */
[----:B------:R-:W-:Y:S05]  /*4c10*/  @P0 BRA `(.L_x_86) ;  /* 0x00000000005c0947 */ /* 0x000fea0003800000 */
[----:B------:R-:W1:Y:S02]  /*4c20*/  LDS R3, [UR6+0x18] ;  /* 0x00001806ff037984 */ /* 0x000e640008000800 */
[----:B-1----:R-:W-:-:S04]  /*4c30*/  LOP3.LUT R3, R3, R0, RZ, 0xc0, !PT ;  /* 0x0000000003037212 */ /* 0x002fc800078ec0ff */
[----:B------:R-:W-:-:S13]  /*4c40*/  ISETP.NE.AND P0, PT, R3, R0, PT ;  /* 0x000000000300720c */ /* 0x000fda0003f05270 */
[----:B------:R-:W-:Y:S05]  /*4c50*/  @P0 BRA `(.L_x_87) ;  /* 0x0000000000400947 */ /* 0x000fea0003800000 */
[----:B------:R-:W-:Y:S01]  /*4c60*/  R2UR UR4, R2 ;  /* 0x00000000020472ca */ /* 0x000fe200000e0000 */
[----:B------:R-:W1:Y:S01]  /*4c70*/  S2R R3, SR_LANEID ;  /* 0x0000000000037919 */ /* 0x000e620000000000 */
[----:B------:R-:W-:-:S04]  /*4c80*/  LOP3.LUT R0, RZ, R0, RZ, 0x33, !PT ;  /* 0x00000000ff007212 */ /* 0x000fc800078e33ff */
[----:B------:R-:W2:Y:S07]  /*4c90*/  REDUX UR7, R0 ;  /* 0x00000000000773c4 */ /* 0x000eae0000000000 */
[----:B------:R-:W-:-:S03]  /*4ca0*/  ULOP3.LUT UR5, URZ, UR4, URZ, 0x33, !UPT ;  /* 0x00000004ff057292 */ /* 0x000fc6000f8e33ff */
[----:B------:R-:W-:Y:S02]  /*4cb0*/  VOTEU.ANY UR4, UPT, PT ;  /* 0x0000000000047886 */ /* 0x000fe400038e0100 */
[----:B------:R-:W-:Y:S01]  /*4cc0*/  UFLO.U32 UR4, UR4 ;  /* 0x00000004000472bd */ /* 0x000fe200080e0000 */
[----:B------:R-:W-:-:S04]  /*4cd0*/  IMAD.U32 R2, RZ, RZ, UR5 ;  /* 0x00000005ff027e24 */ /* 0x000fc8000f8e00ff */
[----:B------:R-:W3:Y:S02]  /*4ce0*/  REDUX UR8, R2 ;  /* 0x00000000020873c4 */ /* 0x000ee40000000000 */
[----:B------:R1:W-:Y:S01]  /*4cf0*/  UTCATOMSWS.AND URZ, UR5 ;  /* 0x0000000500ff79e3 */ /* 0x0003e20008000000 */
[----:B--2---:R-:W-:Y:S01]  /*4d00*/  IMAD.U32 R0, RZ, RZ, UR7 ;  /* 0x00000007ff007e24 */ /* 0x004fe2000f8e00ff */
[----:B-1----:R-:W-:Y:S01]  /*4d10*/  ISETP.EQ.U32.AND P0, PT, R3, UR4, PT ;  /* 0x0000000403007c0c */ /* 0x002fe2000bf02070 */
[----:B---3--:R-:W-:-:S12]  /*4d20*/  IMAD.U32 R2, RZ, RZ, UR8 ;  /* 0x00000008ff027e24 */ /* 0x008fd8000f8e00ff */
[----:B------:R1:W-:Y:S04]  /*4d30*/  @P0 ATOMS.AND RZ, [UR6+0x14], R2 ;  /* 0x00001402ffff098c */ /* 0x0003e8000a800006 */
[----:B------:R1:W-:Y:S01]  /*4d40*/  @P0 ATOMS.AND RZ, [UR6+0x18], R0 ;  /* 0x00001800ffff098c */ /* 0x0003e2000a800006 */
[----:B------:R-:W-:Y:S05]  /*4d50*/  BRA `(.L_x_88) ;  /* 0x0000000000147947 */ /* 0x000fea0003800000 */
.L_x_87:
[----:B------:R-:W-:Y:S02]  /*4d60*/  MOV R2, 0x4d80 ;  /* 0x00004d8000027802 */ /* 0x000fe40000000f00 */
[----:B----45:R-:W-:Y:S05]  /*4d70*/  CALL.REL.NOINC `($__internal_0_$__cuda_sm10x_tcgen05_guardrail_trap_col_being_dealloced_not_returned_by_alloc) ;  /* 0x0000004c00007944 */ /* 0x030fea0003c00000 */
[----:B------:R-:W-:Y:S05]  /*4d80*/  BRA `(.L_x_88) ;  /* 0x0000000000087947 */ /* 0x000fea0003800000 */
.L_x_86:
[----:B------:R-:W-:Y:S02]  /*4d90*/  MOV R2, 0x4db0 ;  /* 0x00004db000027802 */ /* 0x000fe40000000f00 */
[----:B----45:R-:W-:Y:S05]  /*4da0*/  CALL.REL.NOINC `($__internal_2_$__cuda_sm10x_tcgen05_guardrail_trap_unallocated_columns_being_dealloced) ;  /* 0x0000004c000c7944 */ /* 0x030fea0003c00000 */
.L_x_88:
[----:B------:R-:W-:Y:S01]  /*4db0*/  NOP ;  /* 0x0000000000007918 */ /* 0x000fe20000000000 */
[----:B------:R-:W-:Y:S05]  /*4dc0*/  EXIT ;  /* 0x000000000000794d */ /* 0x000fea0003800000 */
.L_x_72:
[----:B------:R-:W-:-:S09]  /*4dd0*/  UISETP.NE.OR UP0, UPT, UR18, 0x3, !UP3 ;  /* 0x000000031200788c */ /* 0x000fd2000df05670 */
[----:B------:R-:W-:Y:S05]  /*4de0*/  BRA.U UP0, `(.L_x_89) ;  /* 0x0000001100847547 */ /* 0x000fea000b800000 */
[----:B------:R-:W2:Y:S01]  /*4df0*/  LDCU.64 UR4, c[0x0][0x988] ;  /* 0x00013100ff0477ac */ /* 0x000ea20008000a00 */
[----:B------:R-:W3:Y:S01]  /*4e00*/  S2UR UR6, SR_CgaCtaId ;  /* 0x00000000000679c3 */ /* 0x000ee20000008800 */
[----:B------:R-:W-:Y:S01]  /*4e10*/  HFMA2 R10, -RZ, RZ, 0, 5.9604644775390625e-08 ;  /* 0x00000001ff0a7431 */ /* 0x000fe200000001ff */
[----:B------:R-:W-:Y:S01]  /*4e20*/  MOV R9, RZ ;  /* 0x000000ff00097202 */ /* 0x000fe20000000f00 */
[----:B------:R-:W4:Y:S01]  /*4e30*/  LDCU UR30, c[0x0][0x370] ;  /* 0x00006e00ff1e77ac */ /* 0x000f220008000800 */
[----:B------:R-:W-:Y:S01]  /*4e40*/  HFMA2 R3, -RZ, RZ, 0, 0.00048828125 ;  /* 0x00001000ff037431 */ /* 0x000fe200000001ff */
[----:B------:R-:W1:Y:S03]  /*4e50*/  LDCU.128 UR32, c[0x0][0xc10] ;  /* 0x00018200ff2077ac */ /* 0x000e660008000c00 */
[----:B------:R-:W4:Y:S01]  /*4e60*/  LDC.64 R12, c[0x0][0x348] ;  /* 0x0000d200ff0c7b82 */ /* 0x000f220000000a00 */
[----:B------:R-:W1:Y:S01]  /*4e70*/  LDCU UR27, c[0x0][0x374] ;  /* 0x00006e80ff1b77ac */ /* 0x000e620008000800 */
[----:B------:R-:W4:Y:S01]  /*4e80*/  LDCU.64 UR28, c[0x0][0x990] ;  /* 0x00013200ff1c77ac */ /* 0x000f220008000a00 */
[----:B------:R-:W4:Y:S01]  /*4e90*/  LDCU UR17, c[0x0][0xc0c] ;  /* 0x00018180ff1177ac */ /* 0x000f220008000800 */
[----:B--2---:R-:W-:Y:S01]  /*4ea0*/  UISETP.NE.U32.AND UP0, UPT, UR4, URZ, UPT ;  /* 0x000000ff0400728c */ /* 0x004fe2000bf05070 */
[----:B------:R-:W2:Y:S01]  /*4eb0*/  LDCU.128 UR40, c[0x0][0xa80] ;  /* 0x00015000ff2877ac */ /* 0x000ea20008000c00 */
[----:B------:R-:W2:Y:S01]  /*4ec0*/  LDCU UR48, c[0x0][0xc20] ;  /* 0x00018400ff3077ac */ /* 0x000ea20008000800 */
[----:B------:R-:W2:Y:S01]  /*4ed0*/  LDCU UR4, c[0x0][0xc30] ;  /* 0x00018600ff0477ac */ /* 0x000ea20008000800 */
[----:B------:R-:W2:Y:S01]  /*4ee0*/  LDCU.128 UR44, c[0x0][0xa90] ;  /* 0x00015200ff2c77ac */ /* 0x000ea20008000c00 */
[----:B------:R-:W-:Y:S01]  /*4ef0*/  UMOV UR24, 0x400 ;  /* 0x0000040000187882 */ /* 0x000fe20000000000 */
[----:B-1----:R-:W-:-:S02]  /*4f00*/  UIMAD.WIDE.U32 UR8, UR27, UR35, URZ ;  /* 0x000000231b0872a5 */ /* 0x002fc4000f8e00ff */
[----:B---3--:R-:W-:Y:S02]  /*4f10*/  ULEA UR24, UR6, UR24, 0x18 ;  /* 0x0000001806187291 */ /* 0x008fe4000f8ec0ff */
[----:B----4-:R-:W-:Y:S02]  /*4f20*/  UIMAD.WIDE.U32 UR6, UR30, UR32, URZ ;  /* 0x000000201e0672a5 */ /* 0x010fe4000f8e00ff */
[----:B------:R-:W-:Y:S02]  /*4f30*/  UISETP.NE.AND.EX UP5, UPT, UR5, URZ, UPT, UP0 ;  /* 0x000000ff0500728c */ /* 0x000fe4000bfa5300 */
[----:B------:R-:W-:Y:S02]  /*4f40*/  UISETP.NE.U32.AND UP6, UPT, UR28, URZ, UPT ;  /* 0x000000ff1c00728c */ /* 0x000fe4000bfc5070 */
[----:B------:R-:W-:Y:S02]  /*4f50*/  UIADD3 UR31, UPT, UPT, UR24, 0x1e8, URZ ;  /* 0x000001e8181f7890 */ /* 0x000fe4000fffe0ff */
[----:B------:R-:W-:-:S02]  /*4f60*/  UISETP.NE.AND UP0, UPT, UR39, 0x1, UPT ;  /* 0x000000012700788c */ /* 0x000fc4000bf05270 */
[----:B------:R-:W-:Y:S02]  /*4f70*/  UISETP.GE.AND UP2, UPT, UR39, 0x1, UPT ;  /* 0x000000012700788c */ /* 0x000fe4000bf46270 */
[----:B------:R-:W-:Y:S01]  /*4f80*/  UISETP.NE.AND UP0, UPT, UR17, 0x1, UPT ;  /* 0x000000011100788c */ /* 0x000fe2000bf05270 */
[----:B------:R-:W-:Y:S01]  /*4f90*/  UMOV UR6, UR7 ;  /* 0x0000000700067c82 */ /* 0x000fe20008000000 */
[----:B------:R-:W-:Y:S01]  /*4fa0*/  UMOV UR36, UR9 ;  /* 0x0000000900247c82 */ /* 0x000fe20008000000 */
[----:B------:R-:W-:Y:S02]  /*4fb0*/  USEL UR38, URZ, 0x1, UP4 ;  /* 0x00000001ff267887 */ /* 0x000fe4000a000000 */
[----:B------:R-:W-:Y:S02]  /*4fc0*/  UISETP.NE.AND UP2, UPT, UR34, 0x1, UPT ;  /* 0x000000012200788c */ /* 0x000fe4000bf45270 */
[----:B--2---:R-:W-:Y:S01]  /*4fd0*/  UISETP.NE.AND UP0, UPT, UR40, 0x1, UPT ;  /* 0x000000012800788c */ /* 0x004fe2000bf05270 */
[----:B------:R-:W-:Y:S01]  /*4fe0*/  UMOV UR26, URZ ;  /* 0x000000ff001a7c82 */ /* 0x000fe20008000000 */
[----:B------:R-:W1:Y:S01]  /*4ff0*/  LDCU UR49, c[0x0][0xaa0] ;  /* 0x00015400ff3177ac */ /* 0x000e620008000800 */
[----:B------:R-:W-:Y:S01]  /*5000*/  UPLOP3.LUT UP4, UPT, UPT, UPT, UPT, 0x40, 0x4 ;  /* 0x000000000004789c */ /* 0x000fe20003f8e870 */
[----:B------:R-:W2:Y:S01]  /*5010*/  LDCU.64 UR18, c[0x0][0xc28] ;  /* 0x00018500ff1277ac */ /* 0x000ea20008000a00 */
[----:B------:R-:W-:-:S02]  /*5020*/  UISETP.NE.AND.EX UP6, UPT, UR29, URZ, UPT, UP6 ;  /* 0x000000ff1d00728c */ /* 0x000fc4000bfc5360 */
[----:B------:R-:W-:Y:S02]  /*5030*/  UPRMT UR31, URZ, 0x654, UR31 ;  /* 0x00000654ff1f7896 */ /* 0x000fe4000800001f */
[----:B------:R-:W-:Y:S02]  /*5040*/  USHF.R.U32.HI UR37, URZ, UR33, UR6 ;  /* 0x00000021ff257299 */ /* 0x000fe40008011606 */
[----:B------:R-:W-:Y:S02]  /*5050*/  USHF.R.U32.HI UR36, URZ, UR48, UR36 ;  /* 0x00000030ff247299 */ /* 0x000fe40008011624 */
[----:B------:R-:W-:Y:S02]  /*5060*/  UISETP.NE.AND UP3, UPT, UR4, 0x1, UPT ;  /* 0x000000010400788c */ /* 0x000fe4000bf65270 */
[----:B------:R-:W-:Y:S02]  /*5070*/  UISETP.NE.AND UP2, UPT, UR43, 0x1, UPT ;  /* 0x000000012b00788c */ /* 0x000fe4000bf45270 */
[----:B------:R-:W-:-:S11]  /*5080*/  UISETP.NE.AND UP0, UPT, UR46, 0x1, UPT ;  /* 0x000000012e00788c */ /* 0x000fd6000bf05270 */
.L_x_98:
[----:B------:R-:W-:Y:S04]  /*5090*/  SHF.L.U32 R2, R9, 0x1f, RZ ;  /* 0x0000001f09027819 */ /* 0x000fe800000006ff */
[----:B---3--:R-:W3:Y:S02]  /*50a0*/  SYNCS.PHASECHK.TRANS64.TRYWAIT P0, [UR24+0x1e0], R2 ;  /* 0x0001e002ff0075a7 */ /* 0x008ee40008001118 */
[----:B---3--:R-:W-:Y:S05]  /*50b0*/  @!P0 BRA `(.L_x_90) ;  /* 0x00000044004c8947 */ /* 0x008fea0003800000 */
.L_x_205:
[----:B------:R-:W4:Y:S01]  /*50c0*/  LDS.128 R4, [UR24+0x220] ;  /* 0x00022018ff047984 */ /* 0x000f220008000c00 */
[----:B------:R-:W-:Y:S01]  /*50d0*/  UISETP.GE.AND UP0, UPT, UR39, 0x1, UPT ;  /* 0x000000012700788c */ /* 0x000fe2000bf06270 */
[----:B------:R-:W-:Y:S01]  /*50e0*/  @!PT LDS RZ, [RZ] ;  /* 0x00000000fffff984 */ /* 0x000fe20000000800 */
[----:B------:R-:W-:Y:S01]  /*50f0*/  @!PT LDS RZ, [RZ] ;  /* 0x00000000fffff984 */ /* 0x000fe20000000800 */
[----:B------:R-:W-:Y:S01]  /*5100*/  @!PT LDS RZ, [RZ] ;  /* 0x00000000fffff984 */ /* 0x000fe20000000800 */
[----:B------:R-:W-:Y:S01]  /*5110*/  @!PT LDS RZ, [RZ] ;  /* 0x00000000fffff984 */ /* 0x000fe20000000800 */
[----:B------:R1:W-:Y:S06]  /*5120*/  MEMBAR.ALL.CTA ;  /* 0x0000000000007992 */ /* 0x0003ec0000008000 */
[----:B-1----:R-:W1:Y:S02]  /*5130*/  FENCE.VIEW.ASYNC.S ;  /* 0x00000000000073c6 */ /* 0x002e640000000000 */
[----:B-1----:R-:W-:Y:S01]  /*5140*/  SYNCS.ARRIVE.TRANS64.RED.A1T0 RZ, [UR31], RZ ;  /* 0x000000ffffff79a7 */ /* 0x002fe2000810041f */
[----:B----4-:R-:W-:Y:S11]  /*5150*/  LOP3.LUT P0, RZ, R6, 0x1, RZ, 0xc0, !PT ;  /* 0x0000000106ff7812 */ /* 0x010ff6000780c0ff */
[----:B------:R-:W-:Y:S02]  /*5160*/  @!UPT UIADD3 URZ, UPT, UPT, URZ, URZ, URZ ;  /* 0x000000fffffff290 */ /* 0x000fe4000fffe0ff */
[----:B------:R-:W-:Y:S01]  /*5170*/  VOTEU.ANY UP2, P0 ;  /* 0x0000000000ff7886 */ /* 0x000fe20000040100 */
[----:B------:R-:W-:Y:S11]  /*5180*/  PLOP3.LUT P0, PT, PT, PT, UP2, 0x80, 0x8 ;  /* 0x000000000008781c */ /* 0x000ff60003f0f028 */
[----:B------:R-:W-:Y:S02]  /*5190*/  @!UPT UIADD3 URZ, UPT, UPT, URZ, URZ, URZ ;  /* 0x000000fffffff290 */ /* 0x000fe4000fffe0ff */
[----:B---3--:R-:W-:Y:S02]  /*51a0*/  @P0 MOV R2, R4 ;  /* 0x0000000400020202 */ /* 0x008fe40000000f00 */
[----:B------:R-:W-:Y:S02]  /*51b0*/  @P0 LOP3.LUT R0, R5, 0xffff, RZ, 0xc0, !PT ;  /* 0x0000ffff05000812 */ /* 0x000fe400078ec0ff */
[----:B------:R-:W-:Y:S02]  /*51c0*/  @P0 R2UR UR5, R2 ;  /* 0x00000000020502ca */ /* 0x000fe400000e0000 */
[----:B------:R-:W-:Y:S11]  /*51d0*/  @P0 R2UR UR4, R0 ;  /* 0x00000000000402ca */ /* 0x000ff600000e0000 */
[----:B------:R-:W-:Y:S02]  /*51e0*/  @UP2 UMOV UR16, UR5 ;  /* 0x0000000500102c82 */ /* 0x000fe40008000000 */
[----:B------:R-:W-:Y:S01]  /*51f0*/  @UP2 UMOV UR15, UR4 ;  /* 0x00000004000f2c82 */ /* 0x000fe20008000000 */
[----:B------:R-:W-:Y:S05]  /*5200*/  BRA.U !UP0, `(.L_x_91) ;  /* 0x0000000108c07547 */ /* 0x000fea000b800000 */
[----:B------:R-:W-:Y:S02]  /*5210*/  UIMAD.WIDE.U32 UR8, UR15, UR35, URZ ;  /* 0x000000230f0872a5 */ /* 0x000fe4000f8e00ff */
[----:B------:R-:W-:Y:S02]  /*5220*/  UP2UR UR14, UPR, URZ, 0x4 ;  /* 0x00000004ff0e7883 */ /* 0x000fe40008000000 */
[----:B------:R-:W-:Y:S02]  /*5230*/  UISETP.NE.AND UP2, UPT, UR34, 0x1, UPT ;  /* 0x000000012200788c */ /* 0x000fe4000bf45270 */
[----:B------:R-:W-:Y:S02]  /*5240*/  UIMAD.WIDE.U32 UR10, UR16, UR32, URZ ;  /* 0x00000020100a72a5 */ /* 0x000fe4000f8e00ff */
[----:B------:R-:W-:Y:S02]  /*5250*/  USEL UR4, UR27, UR36, !UP2 ;  /* 0x000000241b047287 */ /* 0x000fe4000d000000 */
[----:B------:R-:W-:Y:S02]  /*5260*/  UISETP.NE.AND UP0, UPT, UR17, 0x1, UPT ;  /* 0x000000011100788c */ /* 0x000fe4000bf05270 */
[----:B------:R-:W-:Y:S02]  /*5270*/  UP2UR UR22, UPR, URZ, 0x2 ;  /* 0x00000002ff167883 */ /* 0x000fe40008000000 */
[----:B------:R-:W-:Y:S02]  /*5280*/  UISETP.NE.AND UP1, UPT, UR39, 0x1, UPT ;  /* 0x000000012700788c */ /* 0x000fe4000bf25270 */
[----:B--2---:R-:W-:Y:S02]  /*5290*/  UIMAD.WIDE.U32 UR12, UR4, UR18, URZ ;  /* 0x00000012040c72a5 */ /* 0x004fe4000f8e00ff */
[----:B------:R-:W-:Y:S01]  /*52a0*/  USEL UR7, UR30, UR37, !UP0 ;  /* 0x000000251e077287 */ /* 0x000fe2000c000000 */
[----:B------:R-:W-:Y:S02]  /*52b0*/  UMOV UR5, UR9 ;  /* 0x0000000900057c82 */ /* 0x000fe40008000000 */
[----:B------:R-:W-:Y:S02]  /*52c0*/  USHF.R.U32.HI UR6, URZ, UR48, UR5 ;  /* 0x00000030ff067299 */ /* 0x000fe40008011605 */
[----:B------:R-:W-:Y:S02]  /*52d0*/  UIMAD.WIDE.U32 UR20, UR7, UR18, URZ ;  /* 0x00000012071472a5 */ /* 0x000fe4000f8e00ff */
[----:B------:R-:W-:Y:S02]  /*52e0*/  USEL UR6, UR15, UR6, !UP2 ;  /* 0x000000060f067287 */ /* 0x000fe4000d000000 */
[----:B------:R-:W-:Y:S01]  /*52f0*/  UISETP.NE.AND UP2, UPT, UR14, URZ, UPT ;  /* 0x000000ff0e00728c */ /* 0x000fe2000bf45270 */
[----:B------:R-:W-:Y:S01]  /*5300*/  UMOV UR5, UR11 ;  /* 0x0000000b00057c82 */ /* 0x000fe20008000000 */
[----:B------:R-:W-:Y:S02]  /*5310*/  UIMAD.WIDE.U32 UR10, UR6, UR18, URZ ;  /* 0x00000012060a72a5 */ /* 0x000fe4000f8e00ff */
[----:B------:R-:W-:Y:S03]  /*5320*/  USHF.R.U32.HI UR8, URZ, UR33, UR5 ;  /* 0x00000021ff087299 */ /* 0x000fe60008011605 */
[----:B------:R-:W-:Y:S02]  /*5330*/  UMOV UR5, UR13 ;  /* 0x0000000d00057c82 */ /* 0x000fe40008000000 */
[----:B------:R-:W-:Y:S03]  /*5340*/  @UP1 USHF.R.U32.HI UR4, URZ, UR19, UR5 ;  /* 0x00000013ff041299 */ /* 0x000fe60008011605 */
[----:B------:R-:W-:Y:S01]  /*5350*/  UMOV UR5, UR21 ;  /* 0x0000001500057c82 */ /* 0x000fe20008000000 */
[----:B------:R-:W-:Y:S02]  /*5360*/  UIMAD UR4, UR39, UR4, URZ ;  /* 0x00000004270472a4 */ /* 0x000fe4000f8e02ff */
[----:B------:R-:W-:Y:S02]  /*5370*/  @UP1 USHF.R.U32.HI UR7, URZ, UR19, UR5 ;  /* 0x00000013ff071299 */ /* 0x000fe40008011605 */
[----:B------:R-:W-:Y:S02]  /*5380*/  USEL UR5, UR16, UR8, !UP0 ;  /* 0x0000000810057287 */ /* 0x000fe4000c000000 */
[----:B------:R-:W-:Y:S02]  /*5390*/  UIMAD UR8, UR39, UR7, URZ ;  /* 0x00000007270872a4 */ /* 0x000fe4000f8e02ff */
[----:B------:R-:W-:Y:S03]  /*53a0*/  UISETP.GE.AND UP0, UPT, UR6, UR4, UPT ;  /* 0x000000040600728c */ /* 0x000fe6000bf06270 */
[----:B------:R-:W-:Y:S01]  /*53b0*/  UMOV UR4, UR11 ;  /* 0x0000000b00047c82 */ /* 0x000fe20008000000 */
[----:B------:R-:W-:Y:S02]  /*53c0*/  UISETP.GE.OR UP0, UPT, UR5, UR8, UP0 ;  /* 0x000000080500728c */ /* 0x000fe40008706670 */
[----:B------:R-:W-:Y:S02]  /*53d0*/  USHF.R.U32.HI UR4, URZ, UR19, UR4 ;  /* 0x00000013ff047299 */ /* 0x000fe40008011604 */
[----:B------:R-:W-:Y:S02]  /*53e0*/  UIMAD.WIDE.U32 UR8, UR5, UR18, URZ ;  /* 0x00000012050872a5 */ /* 0x000fe4000f8e00ff */
[----:B------:R-:W-:Y:S04]  /*53f0*/  USEL UR10, UR6, UR4, !UP1 ;  /* 0x00000004060a7287 */ /* 0x000fe8000c800000 */
[----:B------:R-:W-:Y:S01]  /*5400*/  UIADD3 UR11, UPT, UPT, -UR10, URZ, URZ ;  /* 0x000000ff0a0b7290 */ /* 0x000fe2000fffe1ff */
[----:B------:R-:W-:Y:S02]  /*5410*/  @!UP0 UMOV UR4, UR9 ;  /* 0x0000000900048c82 */ /* 0x000fe40008000000 */
[----:B------:R-:W-:Y:S02]  /*5420*/  @!UP0 USHF.R.U32.HI UR4, URZ, UR19, UR4 ;  /* 0x00000013ff048299 */ /* 0x000fe40008011604 */
[----:B------:R-:W-:Y:S02]  /*5430*/  UIMAD UR8, UR39, UR11, UR6 ;  /* 0x0000000b270872a4 */ /* 0x000fe4000f8e0206 */
[----:B------:R-:W-:Y:S02]  /*5440*/  @!UP0 USEL UR4, UR5, UR4, !UP1 ;  /* 0x0000000405048287 */ /* 0x000fe4000c800000 */
[----:B------:R-:W-:Y:S02]  /*5450*/  UISETP.NE.AND UP1, UPT, UR22, URZ, UPT ;  /* 0x000000ff1600728c */ /* 0x000fe4000bf25270 */
[----:B------:R-:W-:Y:S02]  /*5460*/  @!UP0 UIMAD UR8, UR7, UR8, UR4 ;  /* 0x00000008070882a4 */ /* 0x000fe4000f8e0204 */
[----:B------:R-:W-:Y:S02]  /*5470*/  @!UP0 UIADD3 UR9, UPT, UPT, UR10, -UR4, URZ ;  /* 0x800000040a098290 */ /* 0x000fe4000fffe0ff */
[----:B------:R-:W-:Y:S02]  /*5480*/  UIADD3 UR4, UPT, UPT, -UR5, URZ, URZ ;  /* 0x000000ff05047290 */ /* 0x000fe4000fffe1ff */
[----:B------:R-:W-:Y:S02]  /*5490*/  UIADD3 UR7, UPT, UPT, -UR6, URZ, URZ ;  /* 0x000000ff06077290 */ /* 0x000fe4000fffe1ff */
[----:B------:R-:W-:Y:S02]  /*54a0*/  @!UP0 UIMAD UR6, UR9, UR39, UR5 ;  /* 0x00000027090682a4 */ /* 0x000fe4000f8e0205 */
[----:B------:R-:W-:Y:S02]  /*54b0*/  UIMAD UR16, UR17, UR4, UR16 ;  /* 0x00000004111072a4 */ /* 0x000fe4000f8e0210 */
[----:B------:R-:W-:Y:S01]  /*54c0*/  UIMAD UR15, UR34, UR7, UR15 ;  /* 0x00000007220f72a4 */ /* 0x000fe2000f8e020f */
[----:B------:R-:W-:Y:S02]  /*54d0*/  @!UP0 UMOV UR5, UR8 ;  /* 0x0000000800058c82 */ /* 0x000fe40008000000 */
[----:B------:R-:W-:Y:S02]  /*54e0*/  UIMAD UR16, UR5, UR17, UR16 ;  /* 0x00000011051072a4 */ /* 0x000fe4000f8e0210 */
[----:B------:R-:W-:Y:S11]  /*54f0*/  UIMAD UR15, UR6, UR34, UR15 ;  /* 0x00000022060f72a4 */ /* 0x000ff6000f8e020f */
[----:B------:R-:W-:Y:S01]  /*5500*/  @!UPT UIADD3 URZ, UPT, UPT, URZ, URZ, URZ ;  /* 0x000000fffffff290 */ /* 0x000fe2000fffe0ff */
.L_x_91:
[----:B------:R-:W1:Y:S01]  /*5510*/  @!UP3 LDCU.128 UR8, c[0x0][0xc10] ;  /* 0x00018200ff08b7ac */ /* 0x000e620008000c00 */
[----:B------:R-:W-:Y:S04]  /*5520*/  ISETP.NE.U32.AND P1, PT, RZ, UR28, PT ;  /* 0x0000001cff007c0c */ /* 0x000fe8000bf25070 */
[----:B------:R-:W-:Y:S01]  /*5530*/  ISETP.NE.AND.EX P1, PT, RZ, UR29, PT, P1 ;  /* 0x0000001dff007c0c */ /* 0x000fe2000bf25310 */
[----:B------:R-:W3:Y:S01]  /*5540*/  @!UP3 LDCU UR5, c[0x0][0xc0c] ;  /* 0x00018180ff05b7ac */ /* 0x000ee20008000800 */
[----:B------:R-:W-:Y:S02]  /*5550*/  USHF.L.U32 UR25, UR23, 0x6, URZ ;  /* 0x0000000617197899 */ /* 0x000fe400080006ff */
[----:B-1----:R-:W-:Y:S07]  /*5560*/  UIMAD.WIDE.U32 UR6, UR16, UR8, URZ ;  /* 0x00000008100672a5 */ /* 0x002fee000f8e00ff */
[----:B------:R-:W-:Y:S01]  /*5570*/  @!UP3 UMOV UR4, UR7 ;  /* 0x000000070004bc82 */ /* 0x000fe20008000000 */
[----:B---3--:R-:W-:Y:S02]  /*5580*/  @!UP3 UISETP.NE.AND UP0, UPT, UR5, 0x1, UPT ;  /* 0x000000010500b88c */ /* 0x008fe4000bf05270 */
[----:B------:R-:W-:Y:S02]  /*5590*/  @!UP3 USHF.R.U32.HI UR4, URZ, UR9, UR4 ;  /* 0x00000009ff04b299 */ /* 0x000fe40008011604 */
[----:B------:R-:W-:Y:S02]  /*55a0*/  UIMAD.WIDE.U32 UR6, UR15, UR11, URZ ;  /* 0x0000000b0f0672a5 */ /* 0x000fe4000f8e00ff */
[----:B------:R-:W-:Y:S02]  /*55b0*/  @!UP3 USEL UR8, UR16, UR4, !UP0 ;  /* 0x000000041008b287 */ /* 0x000fe4000c000000 */
[----:B------:R-:W-:Y:S03]  /*55c0*/  @!UP3 UISETP.NE.AND UP0, UPT, UR10, 0x1, UPT ;  /* 0x000000010a00b88c */ /* 0x000fe6000bf05270 */
[----:B------:R-:W-:Y:S02]  /*55d0*/  @!UP3 UMOV UR6, UR7 ;  /* 0x000000070006bc82 */ /* 0x000fe40008000000 */
[----:B------:R-:W1:Y:S02]  /*55e0*/  @!UP3 LDCU UR4, c[0x0][0xc20] ;  /* 0x00018400ff04b7ac */ /* 0x000e640008000800 */
[----:B-1----:R-:W-:Y:S04]  /*55f0*/  @!UP3 USHF.R.U32.HI UR6, URZ, UR4, UR6 ;  /* 0x00000004ff06b299 */ /* 0x002fe80008011606 */
[----:B------:R-:W-:Y:S04]  /*5600*/  @!UP3 USEL UR6, UR15, UR6, !UP0 ;  /* 0x000000060f06b287 */ /* 0x000fe8000c000000 */
[----:B------:R-:W-:Y:S02]  /*5610*/  @!UP3 UIADD3 UR4, UPT, UPT, -UR8, UR6, URZ ;  /* 0x000000060804b290 */ /* 0x000fe4000fffe1ff */
[----:B------:R-:W-:Y:S02]  /*5620*/  @!UP3 UIADD3 UR6, UPT, UPT, UR8, -UR6, URZ ;  /* 0x800000060806b290 */ /* 0x000fe4000fffe0ff */
[----:B------:R-:W-:Y:S02]  /*5630*/  @!UP3 UIMAD UR16, UR4, UR5, UR16 ;  /* 0x000000050410b2a4 */ /* 0x000fe4000f8e0210 */
[----:B------:R-:W-:Y:S01]  /*5640*/  @!UP3 UIMAD UR15, UR6, UR10, UR15 ;  /* 0x0000000a060fb2a4 */ /* 0x000fe2000f8e020f */
[----:B------:R-:W-:Y:S11]  /*5650*/  BRA.U UP4, `(.L_x_92) ;  /* 0x0000000104107547 */ /* 0x000ff6000b800000 */
[----:B------:R-:W-:Y:S04]  /*5660*/  MOV R2, UR38 ;  /* 0x0000002600027c02 */ /* 0x000fe80008000f00 */
[----:B------:R-:W-:Y:S04]  /*5670*/  SHF.L.U32 R2, R2, 0x1f, RZ ;  /* 0x0000001f02027819 */ /* 0x000fe800000006ff */
[----:B------:R-:W1:Y:S02]  /*5680*/  SYNCS.PHASECHK.TRANS64.TRYWAIT P2, [UR24+0x1d8], R2 ;  /* 0x0001d802ff0075a7 */ /* 0x000e640008041118 */
[----:B-1----:R-:W-:Y:S05]  /*5690*/  @!P2 BRA `(.L_x_93) ;  /* 0x0000003c00eca947 */ /* 0x002fea0003800000 */
.L_x_92:
[----:B------:R-:W-:Y:S05]  /*56a0*/  BRA.U !UP6, `(.L_x_94) ;  /* 0x000000010e387547 */ /* 0x000fea000b800000 */
[----:B------:R-:W-:Y:S01]  /*56b0*/  UPLOP3.LUT UP1, UPT, UPT, UPT, UP5, 0x80, 0x8 ;  /* 0x000000000008789c */ /* 0x000fe20003f2f050 */
[----:B-1----:R-:W-:Y:S01]  /*56c0*/  HFMA2 R0, -RZ, RZ, 0, 5.9604644775390625e-08 ;  /* 0x00000001ff007431 */ /* 0x002fe200000001ff */
[----:B------:R-:W1:Y:S01]  /*56d0*/  LDCU.64 UR8, c[0x0][0x358] ;  /* 0x00006b00ff0877ac */ /* 0x000e620008000a00 */
[----:B------:R-:W-:Y:S03]  /*56e0*/  IMAD.MOV.U32 R48, RZ, RZ, 0x1 ;  /* 0x00000001ff307424 */ /* 0x000fe600078e00ff */
[----:B------:R-:W-:Y:S05]  /*56f0*/  PLOP3.LUT P2, PT, PT, PT, UP1, 0x80, 0x8 ;  /* 0x000000000008781c */ /* 0x000fea0003f4f018 */
[----:B------:R-:W3:Y:S01]  /*5700*/  @UP1 LDCU.64 UR4, c[0x0][0x988] ;  /* 0x00013100ff0417ac */ /* 0x000ee20008000a00 */
[----:B------:R-:W-:Y:S07]  /*5710*/  @UP1 UIMAD UR6, UR53, UR28, URZ ;  /* 0x0000001c350612a4 */ /* 0x000fee000f8e02ff */
[----:B------:R-:W-:Y:S01]  /*5720*/  @!P2 PRMT R48, R0, 0x7610, R48 ;  /* 0x000076100030a816 */ /* 0x000fe20000000030 */
[----:B---3--:R-:W-:Y:S06]  /*5730*/  @UP1 UIMAD.WIDE UR4, UR6, 0x4, UR4 ;  /* 0x00000004060418a5 */ /* 0x008fec000f8e0204 */
[----:B-----5:R-:W-:Y:S01]  /*5740*/  IMAD.U32 R26, RZ, RZ, UR4 ;  /* 0x00000004ff1a7e24 */ /* 0x020fe2000f8e00ff */
[----:B------:R-:W-:Y:S04]  /*5750*/  MOV R27, UR5 ;  /* 0x00000005001b7c02 */ /* 0x000fe80008000f00 */
[----:B------:R-:W3:Y:S01]  /*5760*/  @!UP1 LDCU UR4, c[0x0][0x980] ;  /* 0x00013000ff0497ac */ /* 0x000ee20008000800 */
[----:B-1----:R4:W5:Y:S02]  /*5770*/  @P2 LDG.E R26, desc[UR8][R26.64] ;  /* 0x000000081a1a2981 */ /* 0x002964000c1e1900 */
[----:B---34-:R-:W-:Y:S07]  /*5780*/  @!P2 IMAD.U32 R26, RZ, RZ, UR4 ;  /* 0x00000004ff1aae24 */ /* 0x018fee000f8e00ff */
.L_x_94:
[----:B-----5:R-:W-:Y:S01]  /*5790*/  @!P1 FSETP.EQ.AND P3, PT, R26, RZ, PT ;  /* 0x000000ff1a00920b */ /* 0x020fe20003f62000 */
[----:B------:R-:W-:Y:S01]  /*57a0*/  @!UPT UIADD3 URZ, UPT, UPT, URZ, URZ, URZ ;  /* 0x000000fffffff290 */ /* 0x000fe2000fffe0ff */
[----:B------:R-:W-:Y:S11]  /*57b0*/  @!P1 BRA `(.L_x_95) ;  /* 0x0000000000149947 */ /* 0x000ff60003800000 */
[----:B------:R-:W-:Y:S02]  /*57c0*/  LOP3.LUT P1, RZ, R48, 0xff, RZ, 0xc0, !PT ;  /* 0x000000ff30ff7812 */ /* 0x000fe4000782c0ff */
[----:B------:R-:W-:Y:S04]  /*57d0*/  PLOP3.LUT P3, PT, PT, PT, UP1, 0x80, 0x8 ;  /* 0x000000000008781c */ /* 0x000fe80003f6f018 */
[----:B------:R-:W-:Y:S07]  /*57e0*/  PLOP3.LUT P3, PT, P3, PT, PT, 0x8, 0x80 ;  /* 0x000000000080781c */ /* 0x000fee0001f6e170 */
[----:B------:R-:W-:Y:S11]  /*57f0*/  @P1 FSETP.EQ.AND P3, PT, R26, RZ, PT ;  /* 0x000000ff1a00120b */ /* 0x000ff60003f62000 */
[----:B------:R-:W-:Y:S02]  /*5800*/  @!UPT UIADD3 URZ, UPT, UPT, URZ, URZ, URZ ;  /* 0x000000fffffff290 */ /* 0x000fe4000fffe0ff */
.L_x_95:
[----:B------:R-:W-:Y:S01]  /*5810*/  ULEA UR7, UR26, UR24, 0x3 ;  /* 0x000000181a077291 */ /* 0x000fe2000f8e18ff */
[----:B------:R-:W-:Y:S01]  /*5820*/  SHF.L.U32 R8, R10, 0x1f, RZ ;  /* 0x0000001f0a087819 */ /* 0x000fe200000006ff */
[----:B------:R-:W-:Y:S02]  /*5830*/  USHF.L.U32 UR11, UR51, 0x6, URZ ;  /* 0x00000006330b7899 */ /* 0x000fe400080006ff */
[----:B------:R-:W-:Y:S02]  /*5840*/  UISETP.NE.AND UP0, UPT, UR40, 0x1, UPT ;  /* 0x000000012800788c */ /* 0x000fe4000bf05270 */
[----:B------:R-:W-:Y:S01]  /*5850*/  UIMAD.WIDE.U32 UR4, UR11, UR41, URZ ;  /* 0x000000290b0472a5 */ /* 0x000fe2000f8e00ff */
[----:B------:R-:W-:Y:S02]  /*5860*/  ELECT P2, URZ, PT ;  /* 0x0000000000ff782f */ /* 0x000fe40003840000 */
[----:B------:R-:W3:Y:S02]  /*5870*/  SYNCS.PHASECHK.TRANS64.TRYWAIT P1, [UR7+0x1b8], R8 ;  /* 0x0001b808ff0075a7 */ /* 0x000ee40008021107 */
[----:B------:R-:W-:Y:S02]  /*5880*/  PLOP3.LUT P2, PT, P3, P2, PT, 0xf2, 0x2f ;  /* 0x00000000002f781c */ /* 0x000fe40001f45e72 */
[----:B------:R-:W-:Y:S02]  /*5890*/  UMOV UR4, UR5 ;  /* 0x0000000500047c82 */ /* 0x000fe40008000000 */
[----:B------:R-:W-:Y:S04]  /*58a0*/  USHF.R.U32.HI UR4, URZ, UR42, UR4 ;  /* 0x0000002aff047299 */ /* 0x000fe80008011604 */
[----:B------:R-:W-:Y:S02]  /*58b0*/  USEL UR12, UR11, UR4, !UP0 ;  /* 0x000000040b0c7287 */ /* 0x000fe4000c000000 */
[----:B------:R-:W-:Y:S02]  /*58c0*/  UISETP.NE.AND UP0, UPT, UR43, 0x1, UPT ;  /* 0x000000012b00788c */ /* 0x000fe4000bf05270 */
[----:B------:R-:W-:Y:S02]  /*58d0*/  UIMAD.WIDE.U32 UR4, UR12, UR44, URZ ;  /* 0x0000002c0c0472a5 */ /* 0x000fe4000f8e00ff */
[----:B------:R-:W-:Y:S01]  /*58e0*/  UIADD3 UR6, UPT, UPT, -UR12, URZ, URZ ;  /* 0x000000ff0c067290 */ /* 0x000fe2000fffe1ff */
[----:B-1----:R-:W-:Y:S03]  /*58f0*/  @!P2 IMAD.MOV.U32 R0, RZ, 0x20, RZ ;  /* 0x00000020ff00a824 */ /* 0x002fe600078e00ff */
[----:B------:R-:W-:Y:S01]  /*5900*/  UIMAD UR11, UR40, UR6, UR11 ;  /* 0x00000006280b72a4 */ /* 0x000fe2000f8e020b */
[----:B------:R-:W-:Y:S01]  /*5910*/  @!P2 IMAD.MOV.U32 R0, RZ, 0x400, R0 ;  /* 0x00000400ff00a824 */ /* 0x000fe200078e0000 */
[----:B------:R-:W-:Y:S02]  /*5920*/  UMOV UR4, UR5 ;  /* 0x0000000500047c82 */ /* 0x000fe40008000000 */
[----:B------:R-:W-:Y:S04]  /*5930*/  USHF.R.U32.HI UR4, URZ, UR45, UR4 ;  /* 0x0000002dff047299 */ /* 0x000fe80008011604 */
[----:B------:R-:W-:Y:S02]  /*5940*/  USEL UR13, UR12, UR4, !UP0 ;  /* 0x000000040c0d7287 */ /* 0x000fe4000c000000 */
[----:B------:R-:W-:Y:S02]  /*5950*/  UISETP.NE.AND UP0, UPT, UR46, 0x1, UPT ;  /* 0x000000012e00788c */ /* 0x000fe4000bf05270 */
[----:B------:R-:W-:Y:S07]  /*5960*/  UIMAD.WIDE.U32 UR4, UR13, UR47, URZ ;  /* 0x0000002f0d0472a5 */ /* 0x000fee000f8e00ff */
[----:B------:R-:W-:Y:S02]  /*5970*/  UMOV UR4, UR5 ;  /* 0x0000000500047c82 */ /* 0x000fe40008000000 */
[----:B------:R-:W-:Y:S04]  /*5980*/  USHF.R.U32.HI UR4, URZ, UR49, UR4 ;  /* 0x00000031ff047299 */ /* 0x000fe80008011604 */
[----:B------:R-:W-:Y:S02]  /*5990*/  USEL UR14, UR13, UR4, !UP0 ;  /* 0x000000040d0e7287 */ /* 0x000fe4000c000000 */
[----:B------:R-:W-:Y:S02]  /*59a0*/  UIADD3 UR4, UPT, UPT, -UR13, URZ, URZ ;  /* 0x000000ff0d047290 */ /* 0x000fe4000fffe1ff */
[----:B------:R-:W-:Y:S02]  /*59b0*/  UIADD3 UR5, UPT, UPT, -UR14, URZ, URZ ;  /* 0x000000ff0e057290 */ /* 0x000fe4000fffe1ff */
[----:B------:R-:W-:Y:S02]  /*59c0*/  UIMAD UR12, UR43, UR4, UR12 ;  /* 0x000000042b0c72a4 */ /* 0x000fe4000f8e020c */
[----:B------:R-:W-:Y:S01]  /*59d0*/  UIMAD UR13, UR46, UR5, UR13 ;  /* 0x000000052e0d72a4 */ /* 0x000fe2000f8e020d */
[----:B---3--:R-:W-:Y:S11]  /*59e0*/  @!P1 BRA `(.L_x_96) ;  /* 0x0000003c00309947 */ /* 0x008ff60003800000 */
.L_x_208:
[----:B------:R-:W3:Y:S01]  /*59f0*/  S2UR UR50, SR_CgaCtaId ;  /* 0x00000000003279c3 */ /* 0x000ee20000008800 */
[----:B------:R-:W-:Y:S01]  /*5a00*/  @!P2 R2UR UR4, R0 ;  /* 0x000000000004a2ca */ /* 0x000fe200000e0000 */
[----:B------:R-:W-:Y:S01]  /*5a10*/  VOTEU.ALL UP0, P2 ;  /* 0x0000000000ff7886 */ /* 0x000fe20001000000 */
[----:B-1----:R-:W-:Y:S02]  /*5a20*/  @!P2 IADD3 R2, P1, PT, R12, 0x680, RZ ;  /* 0x000006800c02a810 */ /* 0x002fe40007f3e0ff */
[----:B------:R-:W-:Y:S02]  /*5a30*/  @P0 SHF.R.U32.HI R4, RZ, 0x10, R5 ;  /* 0x00000010ff040819 */ /* 0x000fe40000011605 */
[----:B------:R-:W-:Y:S01]  /*5a40*/  @!P2 R2UR UR6, R2 ;  /* 0x000000000206a2ca */ /* 0x000fe200000e0000 */
[----:B------:R-:W-:Y:S01]  /*5a50*/  @!P2 IMAD.X R0, RZ, RZ, R13, P1 ;  /* 0x000000ffff00a224 */ /* 0x000fe200008e060d */
[----:B------:R-:W-:Y:S01]  /*5a60*/  @!UP0 ULEA UR5, UR26, UR24, 0xc ;  /* 0x000000181a058291 */ /* 0x000fe2000f8e60ff */
[----:B------:R-:W-:Y:S03]  /*5a70*/  @P0 R2UR UR53, R4 ;  /* 0x00000000043502ca */ /* 0x000fe600000e0000 */
[----:B------:R-:W-:Y:S02]  /*5a80*/  @!UP0 UIADD3 UR8, UPT, UPT, UR5, 0x400, URZ ;  /* 0x0000040005088890 */ /* 0x000fe4000fffe0ff */
[----:B------:R-:W-:Y:S01]  /*5a90*/  @!UP0 UPRMT UR22, UR4, 0x5410, URZ ;  /* 0x0000541004168896 */ /* 0x000fe200080000ff */
[----:B------:R-:W-:Y:S01]  /*5aa0*/  @!P2 R2UR UR4, R0 ;  /* 0x000000000004a2ca */ /* 0x000fe200000e0000 */
[----:B------:R-:W-:Y:S01]  /*5ab0*/  UIADD3 UR5, UPT, UPT, UR26, 0x1, URZ ;  /* 0x000000011a057890 */ /* 0x000fe2000fffe0ff */
[----:B------:R-:W-:Y:S02]  /*5ac0*/  @!P2 IMAD.MOV.U32 R0, RZ, RZ, 0x1000 ;  /* 0x00001000ff00a424 */ /* 0x000fe400078e00ff */
[----:B------:R-:W-:Y:S01]  /*5ad0*/  IMAD.U32 R14, RZ, RZ, UR6 ;  /* 0x00000006ff0e7e24 */ /* 0x000fe2000f8e00ff */
[----:B------:R-:W-:Y:S04]  /*5ae0*/  UISETP.NE.AND UP0, UPT, UR5, 0x3, UPT ;  /* 0x000000030500788c */ /* 0x000fe8000bf05270 */
[----:B------:R-:W-:Y:S01]  /*5af0*/  @!P2 R2UR UR20, R14 ;  /* 0x000000000e14a2ca */ /* 0x000fe200000e0000 */
[----:B------:R-:W-:Y:S02]  /*5b00*/  USEL UR5, UR5, URZ, UP0 ;  /* 0x000000ff05057287 */ /* 0x000fe40008000000 */
[----:B------:R-:W-:Y:S01]  /*5b10*/  USEL UR23, URZ, 0x1, UP0 ;  /* 0x00000001ff177887 */ /* 0x000fe20008000000 */
[----:B------:R-:W-:Y:S01]  /*5b20*/  IMAD.U32 R15, RZ, RZ, UR4 ;  /* 0x00000004ff0f7e24 */ /* 0x000fe2000f8e00ff */
[----:B------:R-:W-:Y:S01]  /*5b30*/  UIADD3 UR4, UPT, UPT, UR7, 0x1a0, URZ ;  /* 0x000001a007047890 */ /* 0x000fe2000fffe0ff */
[----:B------:R-:W-:Y:S03]  /*5b40*/  VOTEU.ALL UP0, P2 ;  /* 0x0000000000ff7886 */ /* 0x000fe60001000000 */
[----:B------:R-:W-:Y:S01]  /*5b50*/  @!P2 R2UR UR21, R15 ;  /* 0x000000000f15a2ca */ /* 0x000fe200000e0000 */
[----:B---3--:R-:W-:Y:S01]  /*5b60*/  UPRMT UR6, UR50, 0x654, UR4 ;  /* 0x0000065432067896 */ /* 0x008fe20008000004 */
[----:B------:R-:W-:Y:S01]  /*5b70*/  LOP3.LUT R10, R10, UR23, RZ, 0x3c, !PT ;  /* 0x000000170a0a7c12 */ /* 0x000fe2000f8e3cff */
[----:B------:R-:W-:Y:S01]  /*5b80*/  @!UP0 UMOV UR9, UR4 ;  /* 0x0000000400098c82 */ /* 0x000fe20008000000 */
[----:B------:R-:W-:Y:S01]  /*5b90*/  @!UP0 UMOV UR10, UR25 ;  /* 0x00000019000a8c82 */ /* 0x000fe20008000000 */
[----:B------:R-:W-:Y:S01]  /*5ba0*/  ULEA UR4, UR5, UR24, 0x3 ;  /* 0x0000001805047291 */ /* 0x000fe2000f8e18ff */
[----:B------:R-:W-:Y:S07]  /*5bb0*/  SHF.L.U32 R2, R10, 0x1f, RZ ;  /* 0x0000001f0a027819 */ /* 0x000fee00000006ff */
[----:B------:R1:W-:Y:S01]  /*5bc0*/  @!UP0 UTMALDG.5D.IM2COL [UR8], [UR20], UR22 ;  /* 0x00000008140083b4 */ /* 0x0003e20008060016 */
[----:B------:R1:W-:Y:S01]  /*5bd0*/  @!P2 SYNCS.ARRIVE.TRANS64.RED.A0TR RZ, [UR7+0x1a0], R0 ;  /* 0x0001a000ffffa9a7 */ /* 0x0003e20008300407 */
[----:B------:R-:W-:Y:S01]  /*5be0*/  SYNCS.ARRIVE.TRANS64.RED.A1T0 RZ, [UR6], RZ ;  /* 0x000000ffffff79a7 */ /* 0x000fe20008100406 */
[----:B------:R-:W3:Y:S02]  /*5bf0*/  SYNCS.PHASECHK.TRANS64.TRYWAIT P1, [UR4+0x1b8], R2 ;  /* 0x0001b802ff0075a7 */ /* 0x000ee40008021104 */
[----:B-1-3--:R-:W-:Y:S05]  /*5c00*/  @!P1 BRA `(.L_x_97) ;  /* 0x0000003800c09947 */ /* 0x00afea0003800000 */
.L_x_210:
[----:B------:R-:W3:Y:S01]  /*5c10*/  S2UR UR50, SR_CgaCtaId ;  /* 0x00000000003279c3 */ /* 0x000ee20000008800 */
[----:B------:R-:W-:Y:S01]  /*5c20*/  UIADD3 UR6, UPT, UPT, UR5, 0x1, URZ ;  /* 0x0000000105067890 */ /* 0x000fe2000fffe0ff */
[----:B-1----:R-:W-:Y:S01]  /*5c30*/  @!P2 IMAD.MOV.U32 R0, RZ, 0x20, RZ ;  /* 0x00000020ff00a824 */ /* 0x002fe200078e00ff */
[----:B------:R-:W-:Y:S01]  /*5c40*/  UPLOP3.LUT UP4, UPT, UPT, UPT, UPT, 0x80, 0x8 ;  /* 0x000000000008789c */ /* 0x000fe20003f8f070 */
[----:B------:R-:W-:Y:S01]  /*5c50*/  @!P2 IADD3 R2, P0, PT, R12, 0x680, RZ ;  /* 0x000006800c02a810 */ /* 0x000fe20007f1e0ff */
[----:B------:R-:W-:Y:S01]  /*5c60*/  UISETP.NE.AND UP0, UPT, UR6, 0x3, UPT ;  /* 0x000000030600788c */ /* 0x000fe2000bf05270 */
[----:B------:R-:W-:Y:S01]  /*5c70*/  @!P2 IMAD.MOV.U32 R0, RZ, 0x400, R0 ;  /* 0x00000400ff00a824 */ /* 0x000fe200078e0000 */
[----:B------:R-:W-:Y:S02]  /*5c80*/  R2UR UR23, R52 ;  /* 0x00000000341772ca */ /* 0x000fe400000e0000 */
[----:B------:R-:W-:Y:S01]  /*5c90*/  USEL UR26, UR6, URZ, UP0 ;  /* 0x000000ff061a7287 */ /* 0x000fe20008000000 */
[----:B------:R-:W-:Y:S01]  /*5ca0*/  R2UR UR22, R53 ;  /* 0x00000000351672ca */ /* 0x000fe200000e0000 */
[----:B------:R-:W-:Y:S01]  /*5cb0*/  USEL UR21, URZ, 0x1, UP0 ;  /* 0x00000001ff157887 */ /* 0x000fe20008000000 */
[----:B------:R-:W-:Y:S01]  /*5cc0*/  @!P2 R2UR UR6, R0 ;  /* 0x000000000006a2ca */ /* 0x000fe200000e0000 */
[----:B------:R-:W-:Y:S01]  /*5cd0*/  VOTEU.ALL UP0, P2 ;  /* 0x0000000000ff7886 */ /* 0x000fe20001000000 */
[----:B------:R-:W-:Y:S01]  /*5ce0*/  @!P2 IMAD.X R0, RZ, RZ, R13, P0 ;  /* 0x000000ffff00a224 */ /* 0x000fe200000e060d */
[----:B------:R-:W-:Y:S02]  /*5cf0*/  LOP3.LUT R9, R9, 0x1, RZ, 0x3c, !PT ;  /* 0x0000000109097812 */ /* 0x000fe400078e3cff */
[----:B------:R-:W-:Y:S01]  /*5d00*/  LOP3.LUT R10, R10, UR21, RZ, 0x3c, !PT ;  /* 0x000000150a0a7c12 */ /* 0x000fe2000f8e3cff */
[----:B------:R-:W-:Y:S02]  /*5d10*/  @!UP0 ULEA UR5, UR5, UR24, 0xc ;  /* 0x0000001805058291 */ /* 0x000fe4000f8e60ff */
[----:B------:R-:W-:Y:S02]  /*5d20*/  @!UP0 UIADD3 UR10, UPT, UPT, UR25, 0x20, URZ ;  /* 0x00000020190a8890 */ /* 0x000fe4000fffe0ff */
[----:B------:R-:W-:Y:S02]  /*5d30*/  @!UP0 UIADD3 UR8, UPT, UPT, UR5, 0x400, URZ ;  /* 0x0000040005088890 */ /* 0x000fe4000fffe0ff */
[----:B------:R-:W-:Y:S01]  /*5d40*/  UIADD3 UR23, UPT, UPT, UR15, UR23, URZ ;  /* 0x000000170f177290 */ /* 0x000fe2000fffe0ff */
[----:B------:R-:W-:Y:S01]  /*5d50*/  @!P2 R2UR UR5, R0 ;  /* 0x000000000005a2ca */ /* 0x000fe200000e0000 */
[----:B------:R-:W-:Y:S01]  /*5d60*/  @!UP0 UPRMT UR20, UR6, 0x5410, URZ ;  /* 0x0000541006148896 */ /* 0x000fe200080000ff */
[----:B------:R-:W-:Y:S01]  /*5d70*/  @!P2 R2UR UR6, R2 ;  /* 0x000000000206a2ca */ /* 0x000fe200000e0000 */
[----:B------:R-:W-:Y:S01]  /*5d80*/  VOTEU.ALL UP0, P2 ;  /* 0x0000000000ff7886 */ /* 0x000fe20001000000 */
[----:B------:R-:W-:Y:S09]  /*5d90*/  UIADD3 UR51, UPT, UPT, UR16, UR22, URZ ;  /* 0x0000001610337290 */ /* 0x000ff2000fffe0ff */
[----:B------:R-:W-:Y:S01]  /*5da0*/  IMAD.U32 R5, RZ, RZ, UR5 ;  /* 0x00000005ff057e24 */ /* 0x000fe2000f8e00ff */
[----:B------:R-:W-:Y:S01]  /*5db0*/  UIADD3 UR5, UPT, UPT, UR4, 0x1a0, URZ ;  /* 0x000001a004057890 */ /* 0x000fe2000fffe0ff */
[----:B------:R-:W-:Y:S03]  /*5dc0*/  IMAD.U32 R4, RZ, RZ, UR6 ;  /* 0x00000006ff047e24 */ /* 0x000fe6000f8e00ff */
[----:B------:R-:W-:Y:S02]  /*5dd0*/  @!P2 R2UR UR7, R5 ;  /* 0x000000000507a2ca */ /* 0x000fe400000e0000 */
[----:B------:R-:W-:Y:S01]  /*5de0*/  @!P2 R2UR UR6, R4 ;  /* 0x000000000406a2ca */ /* 0x000fe200000e0000 */
[----:B------:R-:W-:Y:S01]  /*5df0*/  @!UP0 UMOV UR9, UR5 ;  /* 0x0000000500098c82 */ /* 0x000fe20008000000 */
[----:B---3--:R-:W-:Y:S11]  /*5e00*/  UPRMT UR5, UR50, 0x654, UR5 ;  /* 0x0000065432057896 */ /* 0x008ff60008000005 */
[----:B------:R3:W-:Y:S01]  /*5e10*/  @!UP0 UTMALDG.5D.IM2COL [UR8], [UR6], UR20 ;  /* 0x00000008060083b4 */ /* 0x0007e20008060014 */
[----:B------:R3:W-:Y:S01]  /*5e20*/  @!P2 SYNCS.ARRIVE.TRANS64.RED.A0TR RZ, [UR4+0x1a0], R3 ;  /* 0x0001a003ffffa9a7 */ /* 0x0007e20008300404 */
[----:B------:R-:W-:Y:S01]  /*5e30*/  SYNCS.ARRIVE.TRANS64.RED.A1T0 RZ, [UR5], RZ ;  /* 0x000000ffffff79a7 */ /* 0x000fe20008100405 */
[----:B------:R-:W-:Y:S05]  /*5e40*/  BRA.U UP2, `(.L_x_98) ;  /* 0xfffffff102907547 */ /* 0x000fea000b83ffff */
[----:B------:R-:W-:Y:S01]  /*5e50*/  UIADD3 UR24, UPT, UPT, UR24, 0x1b8, URZ ;  /* 0x000001b818187890 */ /* 0x000fe2000fffe0ff */
[----:B------:R-:W-:-:S03]  /*5e60*/  SHF.L.U32 R2, R10, 0x1f, RZ ;  /* 0x0000001f0a027819 */ /* 0x000fc600000006ff */
[----:B------:R-:W-:-:S09]  /*5e70*/  ULEA UR4, UR26, UR24, 0x3 ;  /* 0x000000181a047291 */ /* 0x000fd2000f8e18ff */
[----:B------:R-:W1:Y:S02]  /*5e80*/  SYNCS.PHASECHK.TRANS64.TRYWAIT P0, [UR4], R2 ;  /* 0x00000002ff0075a7 */ /* 0x000e640008001104 */
[----:B-1----:R-:W-:Y:S05]  /*5e90*/  @!P0 BRA `(.L_x_99) ;  /* 0x0000003800348947 */ /* 0x002fea0003800000 */
.L_x_212:
[----:B------:R-:W-:-:S04]  /*5ea0*/  UIADD3 UR4, UPT, UPT, UR26, 0x1, URZ ;  /* 0x000000011a047890 */ /* 0x000fc8000fffe0ff */
[----:B------:R-:W-:-:S04]  /*5eb0*/  UISETP.NE.AND UP0, UPT, UR4, 0x3, UPT ;  /* 0x000000030400788c */ /* 0x000fc8000bf05270 */
[----:B---3--:R-:W-:Y:S02]  /*5ec0*/  USEL UR6, URZ, 0x1, UP0 ;  /* 0x00000001ff067887 */ /* 0x008fe40008000000 */
[----:B------:R-:W-:-:S04]  /*5ed0*/  USEL UR4, UR4, URZ, UP0 ;  /* 0x000000ff04047287 */ /* 0x000fc80008000000 */
[----:B------:R-:W-:Y:S01]  /*5ee0*/  ULEA UR5, UR4, UR24, 0x3 ;  /* 0x0000001804057291 */ /* 0x000fe2000f8e18ff */
[----:B------:R-:W-:-:S04]  /*5ef0*/  LOP3.LUT R10, R10, UR6, RZ, 0x3c, !PT ;  /* 0x000000060a0a7c12 */ /* 0x000fc8000f8e3cff */
[----:B-1----:R-:W-:-:S04]  /*5f00*/  SHF.L.U32 R2, R10, 0x1f, RZ ;  /* 0x0000001f0a027819 */ /* 0x002fc800000006ff */
[----:B------:R-:W1:Y:S02]  /*5f10*/  SYNCS.PHASECHK.TRANS64.TRYWAIT P0, [UR5], R2 ;  /* 0x00000002ff0075a7 */ /* 0x000e640008001105 */
[----:B-1----:R-:W-:Y:S05]  /*5f20*/  @!P0 BRA `(.L_x_100) ;  /* 0x0000003800288947 */ /* 0x002fea0003800000 */
.L_x_214:
[----:B------:R-:W-:-:S04]  /*5f30*/  UIADD3 UR4, UPT, UPT, UR4, 0x1, URZ ;  /* 0x0000000104047890 */ /* 0x000fc8000fffe0ff */
[----:B------:R-:W-:-:S04]  /*5f40*/  UISETP.NE.AND UP0, UPT, UR4, 0x3, UPT ;  /* 0x000000030400788c */ /* 0x000fc8000bf05270 */
[----:B------:R-:W-:Y:S02]  /*5f50*/  USEL UR5, URZ, 0x1, UP0 ;  /* 0x00000001ff057887 */ /* 0x000fe40008000000 */
[----:B------:R-:W-:-:S04]  /*5f60*/  USEL UR4, UR4, URZ, UP0 ;  /* 0x000000ff04047287 */ /* 0x000fc80008000000 */
[----:B------:R-:W-:Y:S01]  /*5f70*/  ULEA UR4, UR4, UR24, 0x3 ;  /* 0x0000001804047291 */ /* 0x000fe2000f8e18ff */
[----:B-1----:R-:W-:-:S04]  /*5f80*/  LOP3.LUT R2, R10, UR5, RZ, 0x3c, !PT ;  /* 0x000000050a027c12 */ /* 0x002fc8000f8e3cff */
[----:B------:R-:W-:Y:S01]  /*5f90*/  SHF.L.U32 R2, R2, 0x1f, RZ ;  /* 0x0000001f02027819 */ /* 0x000fe200000006ff */
[----:B------:R-:W-:-:S07]  /*5fa0*/  IMAD.U32 R0, RZ, RZ, UR4 ;  /* 0x00000004ff007e24 */ /* 0x000fce000f8e00ff */
.L_x_101:
[----:B-1----:R1:W3:Y:S02]  /*5fb0*/  SYNCS.PHASECHK.TRANS64.TRYWAIT P0, [R0+URZ], R2 ;  /* 0x00000002000075a7 */ /* 0x0022e400080011ff */
[----:B---3--:R-:W-:Y:S05]  /*5fc0*/  @!P0 NANOSLEEP.SYNCS 0x989680 ;  /* 0x009896800000895d */ /* 0x008fea0003900000 */
[----:B------:R-:W3:Y:S02]  /*5fd0*/  @!P0 SYNCS.PHASECHK.TRANS64 P0, [R0+URZ], R2 ;  /* 0x00000002000085a7 */ /* 0x000ee400080010ff */
[----:B--23--:R-:W-:Y:S05]  /*5fe0*/  @P0 EXIT ;  /* 0x000000000000094d */ /* 0x00cfea0003800000 */
[----:B------:R-:W-:Y:S05]  /*5ff0*/  BRA `(.L_x_101) ;  /* 0xfffffffc00ec7947 */ /* 0x000fea000383ffff */
.L_x_89:
[----:B------:R-:W-:-:S06]  /*6000*/  UISETP.GE.AND UP0, UPT, UR18, 0x4, UPT ;  /* 0x000000041200788c */ /* 0x000fcc000bf06270 */
[----:B------:R-:W-:-:S13]  /*6010*/  PLOP3.LUT P0, PT, PT, PT, UP0, 0x80, 0x8 ;  /* 0x000000000008781c */ /* 0x000fda0003f0f008 */
[----:B-1----:R-:W-:Y:S05]  /*6020*/  @!P0 EXIT ;  /* 0x000000000000894d */ /* 0x002fea0003800000 */
[----:B------:R-:W1:Y:S08]  /*6030*/  S2UR UR4, SR_CgaCtaId ;  /* 0x00000000000479c3 */ /* 0x000e700000008800 */
[----:B------:R-:W-:Y:S01]  /*6040*/  BAR.SYNC.DEFER_BLOCKING 0x6, 0xa0 ;  /* 0x0182800000007b1d */ /* 0x000fe20000010000 */
[C---:B------:R-:W-:Y:S01]  /*6050*/  IMAD.SHL.U32 R4, R47.reuse, 0x20, RZ ;  /* 0x000000202f047824 */ /* 0x040fe200078e00ff */
[----:B------:R-:W-:Y:S01]  /*6060*/  SHF.R.U32.HI R3, RZ, 0x1, R47 ;  /* 0x00000001ff037819 */ /* 0x000fe2000001162f */
[C---:B------:R-:W-:Y:S01]  /*6070*/  IMAD.SHL.U32 R46, R47.reuse, 0x10, RZ ;  /* 0x000000102f2e7824 */ /* 0x040fe200078e00ff */
[C---:B------:R-:W-:Y:S01]  /*6080*/  LOP3.LUT P0, RZ, R47.reuse, 0x4, RZ, 0xc0, !PT ;  /* 0x000000042fff7812 */ /* 0x040fe2000780c0ff */
[C---:B------:R-:W-:Y:S01]  /*6090*/  IMAD.U32 R23, R47.reuse, 0x10000, RZ ;  /* 0x000100002f177824 */ /* 0x040fe200078e00ff */
[----:B------:R-:W-:Y:S01]  /*60a0*/  UMOV UR49, 0x400 ;  /* 0x0000040000317882 */ /* 0x000fe20000000000 */
[----:B------:R-:W-:Y:S01]  /*60b0*/  LOP3.LUT R0, R4, 0xc0, RZ, 0xc0, !PT ;  /* 0x000000c004007812 */ /* 0x000fe200078ec0ff */
[----:B------:R-:W2:Y:S01]  /*60c0*/  LDC.64 R42, c[0x0][0x9b0] ;  /* 0x00026c00ff2a7b82 */ /* 0x000ea20000000a00 */
[----:B------:R-:W-:Y:S01]  /*60d0*/  LOP3.LUT R46, R46, 0x600, RZ, 0xc0, !PT ;  /* 0x000006002e2e7812 */ /* 0x000fe200078ec0ff */
[----:B------:R-:W-:Y:S01]  /*60e0*/  IMAD.MOV.U32 R55, RZ, RZ, 0x10 ;  /* 0x00000010ff377424 */ /* 0x000fe200078e00ff */
[----:B------:R-:W-:Y:S01]  /*60f0*/  LOP3.LUT R3, R0, 0x8, R3, 0xf8, !PT ;  /* 0x0000000800037812 */ /* 0x000fe200078ef803 */
[C---:B------:R-:W-:Y:S01]  /*6100*/  IMAD.SHL.U32 R0, R47.reuse, 0x4, RZ ;  /* 0x000000042f007824 */ /* 0x040fe200078e00ff */
[----:B------:R-:W-:Y:S01]  /*6110*/  LOP3.LUT R46, R46, 0x20, R4, 0xf8, !PT ;  /* 0x000000202e2e7812 */ /* 0x000fe200078ef804 */
[----:B------:R-:W-:Y:S01]  /*6120*/  IMAD.MOV.U32 R22, RZ, RZ, RZ ;  /* 0x000000ffff167224 */ /* 0x000fe200078e00ff */
[----:B------:R-:W-:Y:S01]  /*6130*/  LOP3.LUT R47, R47, 0x60, RZ, 0xc0, !PT ;  /* 0x000000602f2f7812 */ /* 0x000fe200078ec0ff */
[----:B------:R-:W3:Y:S01]  /*6140*/  LDC.64 R40, c[0x0][0x9a8] ;  /* 0x00026a00ff287b82 */ /* 0x000ee20000000a00 */
[----:B------:R-:W-:-:S02]  /*6150*/  LOP3.LUT R0, R3, 0x18, R0, 0x78, !PT ;  /* 0x0000001803007812 */ /* 0x000fc400078e7800 */
[----:B------:R-:W-:Y:S02]  /*6160*/  CS2R R44, SRZ ;  /* 0x00000000002c7805 */ /* 0x000fe4000001ff00 */
[----:B------:R-:W-:Y:S01]  /*6170*/  LOP3.LUT R46, R46, 0x100, R4, 0xf8, !PT ;  /* 0x000001002e2e7812 */ /* 0x000fe200078ef804 */
[----:B------:R-:W4:Y:S01]  /*6180*/  LDCU UR63, c[0x0][0x370] ;  /* 0x00006e00ff3f77ac */ /* 0x000f220008000800 */
[----:B------:R-:W-:Y:S02]  /*6190*/  LOP3.LUT R23, R23, 0x600000, RZ, 0xc0, !PT ;  /* 0x0060000017177812 */ /* 0x000fe400078ec0ff */
[----:B------:R-:W-:Y:S01]  /*61a0*/  LOP3.LUT R46, R46, R0, RZ, 0xfc, !PT ;  /* 0x000000002e2e7212 */ /* 0x000fe200078efcff */
[----:B-1----:R-:W-:Y:S01]  /*61b0*/  ULEA UR49, UR4, UR49, 0x18 ;  /* 0x0000003104317291 */ /* 0x002fe2000f8ec0ff */
[----:B------:R-:W-:Y:S01]  /*61c0*/  SEL R55, R55, 0xfffffff0, !P0 ;  /* 0xfffffff037377807 */ /* 0x000fe20004000000 */
[----:B------:R-:W1:Y:S01]  /*61d0*/  LDCU.64 UR4, c[0x0][0x990] ;  /* 0x00013200ff0477ac */ /* 0x000e620008000a00 */
[----:B------:R-:W2:Y:S06]  /*61e0*/  LDCU UR48, c[0x0][0xc0c] ;  /* 0x00018180ff3077ac */ /* 0x000eac0008000800 */
[----:B------:R-:W4:Y:S01]  /*61f0*/  LDS R2, [UR49+0x230] ;  /* 0x00023031ff027984 */ /* 0x000f220008000800 */
[----:B------:R-:W2:Y:S01]  /*6200*/  LDCU UR38, c[0x0][0xc30] ;  /* 0x00018600ff2677ac */ /* 0x000ea20008000800 */
[----:B------:R-:W2:Y:S01]  /*6210*/  LDCU.64 UR60, c[0x0][0x988] ;  /* 0x00013100ff3c77ac */ /* 0x000ea20008000a00 */
[----:B------:R-:W2:Y:S01]  /*6220*/  LDCU.64 UR46, c[0x0][0xc28] ;  /* 0x00018500ff2e77ac */ /* 0x000ea20008000a00 */
[----:B-1----:R-:W-:Y:S01]  /*6230*/  IMAD.U32 R51, RZ, RZ, UR4 ;  /* 0x00000004ff337e24 */ /* 0x002fe2000f8e00ff */
[----:B------:R-:W-:Y:S01]  /*6240*/  UIADD3 UR4, UPT, UPT, UR49, 0x400, URZ ;  /* 0x0000040031047890 */ /* 0x000fe2000fffe0ff */
[----:B------:R-:W-:Y:S01]  /*6250*/  IMAD.U32 R50, RZ, RZ, UR5 ;  /* 0x00000005ff327e24 */ /* 0x000fe2000f8e00ff */
[----:B------:R-:W1:Y:S04]  /*6260*/  LDCU.128 UR56, c[0x0][0xc10] ;  /* 0x00018200ff3877ac */ /* 0x000e680008000c00 */
[----:B------:R-:W-:Y:S01]  /*6270*/  IMAD.U32 R0, RZ, RZ, UR4 ;  /* 0x00000004ff007e24 */ /* 0x000fe2000f8e00ff */
[----:B------:R-:W1:Y:S01]  /*6280*/  LDCU UR62, c[0x0][0x374] ;  /* 0x00006e80ff3e77ac */ /* 0x000e620008000800 */
[----:B------:R-:W-:Y:S01]  /*6290*/  UMOV UR55, 0x1 ;  /* 0x0000000100377882 */ /* 0x000fe20000000000 */
[----:B------:R-:W-:Y:S01]  /*62a0*/  UMOV UR50, URZ ;  /* 0x000000ff00327c82 */ /* 0x000fe20008000000 */
[----:B------:R-:W-:Y:S01]  /*62b0*/  UMOV UR54, URZ ;  /* 0x000000ff00367c82 */ /* 0x000fe20008000000 */
[----:B------:R-:W-:Y:S01]  /*62c0*/  UMOV UR52, URZ ;  /* 0x000000ff00347c82 */ /* 0x000fe20008000000 */
[C---:B----4-:R-:W-:Y:S01]  /*62d0*/  VIADD R3, R2.reuse, 0x40 ;  /* 0x0000004002037836 */ /* 0x050fe20000000000 */
[----:B------:R-:W-:-:S04]  /*62e0*/  LOP3.LUT R2, R2, 0xffff, RZ, 0xc0, !PT ;  /* 0x0000ffff02027812 */ /* 0x000fc800078ec0ff */
[----:B------:R-:W-:-:S05]  /*62f0*/  LOP3.LUT R3, R3, 0xffff, RZ, 0xc0, !PT ;  /* 0x0000ffff03037812 */ /* 0x000fca00078ec0ff */
[----:B-123--:R4:W-:Y:S02]  /*6300*/  STL.64 [R1], R2 ;  /* 0x0000000201007387 */ /* 0x00e9e40000100a00 */
.L_x_132:
[----:B----4-:R-:W-:Y:S04]  /*6310*/  SHF.L.U32 R2, R44, 0x1f, RZ ;  /* 0x0000001f2c027819 */ /* 0x010fe800000006ff */
[----:B-1----:R-:W1:Y:S02]  /*6320*/  SYNCS.PHASECHK.TRANS64.TRYWAIT P0, [UR49+0x1e0], R2 ;  /* 0x0001e002ff0075a7 */ /* 0x002e640008001131 */
[----:B-1----:R-:W-:Y:S05]  /*6330*/  @!P0 BRA `(.L_x_102) ;  /* 0x00000034003c8947 */ /* 0x002fea0003800000 */
.L_x_216:
[----:B------:R-:W2:Y:S01]  /*6340*/  LDS.128 R4, [UR49+0x220] ;  /* 0x00022031ff047984 */ /* 0x000ea20008000c00 */
[----:B------:R-:W-:Y:S01]  /*6350*/  UIADD3 UR4, UPT, UPT, UR49, 0x1e8, URZ ;  /* 0x000001e831047890 */ /* 0x000fe2000fffe0ff */
[----:B-1----:R-:W-:Y:S01]  /*6360*/  IMAD R2, R22, 0x4, R1 ;  /* 0x0000000416027824 */ /* 0x002fe200078e0201 */
[----:B------:R-:W-:Y:S01]  /*6370*/  UISETP.GE.AND UP0, UPT, UR39, 0x1, UPT ;  /* 0x000000012700788c */ /* 0x000fe2000bf06270 */
[----:B------:R-:W-:Y:S01]  /*6380*/  @!PT LDS RZ, [RZ] ;  /* 0x00000000fffff984 */ /* 0x000fe20000000800 */
[----:B------:R-:W-:Y:S01]  /*6390*/  @!PT LDS RZ, [RZ] ;  /* 0x00000000fffff984 */ /* 0x000fe20000000800 */
[----:B------:R-:W-:Y:S01]  /*63a0*/  @!PT LDS RZ, [RZ] ;  /* 0x00000000fffff984 */ /* 0x000fe20000000800 */
[----:B------:R-:W-:Y:S01]  /*63b0*/  @!PT LDS RZ, [RZ] ;  /* 0x00000000fffff984 */ /* 0x000fe20000000800 */
[----:B------:R1:W-:Y:S06]  /*63c0*/  MEMBAR.ALL.CTA ;  /* 0x0000000000007992 */ /* 0x0003ec0000008000 */
[----:B-1----:R-:W1:Y:S01]  /*63d0*/  FENCE.VIEW.ASYNC.S ;  /* 0x00000000000073c6 */ /* 0x002e620000000000 */
[----:B------:R-:W-:Y:S09]  /*63e0*/  UPRMT UR4, URZ, 0x654, UR4 ;  /* 0x00000654ff047896 */ /* 0x000ff20008000004 */
[----:B-1----:R-:W-:Y:S01]  /*63f0*/  SYNCS.ARRIVE.TRANS64.RED.A1T0 RZ, [UR4], RZ ;  /* 0x000000ffffff79a7 */ /* 0x002fe20008100404 */
[----:B------:R-:W5:Y:S01]  /*6400*/  LDL R2, [R2] ;  /* 0x0000000002027983 */ /* 0x000f620000100800 */
[----:B--2---:R-:W-:Y:S11]  /*6410*/  LOP3.LUT P0, RZ, R6, 0x1, RZ, 0xc0, !PT ;  /* 0x0000000106ff7812 */ /* 0x004ff6000780c0ff */
[----:B------:R-:W-:Y:S02]  /*6420*/  @!UPT UIADD3 URZ, UPT, UPT, URZ, URZ, URZ ;  /* 0x000000fffffff290 */ /* 0x000fe4000fffe0ff */
[----:B------:R-:W-:Y:S01]  /*6430*/  VOTEU.ANY UP1, P0 ;  /* 0x0000000000ff7886 */ /* 0x000fe20000020100 */
[----:B------:R-:W-:Y:S01]  /*6440*/  PLOP3.LUT P0, PT, PT, PT, UP1, 0x80, 0x8 ;  /* 0x000000000008781c */ /* 0x000fe20003f0f018 */
[----:B------:R-:W-:Y:S06]  /*6450*/  UP2UR UR4, UPR, URZ, 0x2 ;  /* 0x00000002ff047883 */ /* 0x000fec0008000000 */
[----:B------:R-:W-:Y:S06]  /*6460*/  IMAD.U32 R62, RZ, RZ, UR4 ;  /* 0x00000004ff3e7e24 */ /* 0x000fec000f8e00ff */
[----:B------:R-:W-:Y:S02]  /*6470*/  @P0 MOV R3, R4 ;  /* 0x0000000400030202 */ /* 0x000fe40000000f00 */
[----:B------:R-:W-:Y:S02]  /*6480*/  @P0 LOP3.LUT R0, R5, 0xffff, RZ, 0xc0, !PT ;  /* 0x0000ffff05000812 */ /* 0x000fe400078ec0ff */
[----:B------:R-:W-:Y:S02]  /*6490*/  @P0 R2UR UR5, R3 ;  /* 0x00000000030502ca */ /* 0x000fe400000e0000 */
[----:B------:R-:W-:Y:S11]  /*64a0*/  @P0 R2UR UR4, R0 ;  /* 0x00000000000402ca */ /* 0x000ff600000e0000 */
[----:B------:R-:W-:Y:S02]  /*64b0*/  @UP1 UMOV UR37, UR5 ;  /* 0x0000000500251c82 */ /* 0x000fe40008000000 */
[----:B------:R-:W-:Y:S01]  /*64c0*/  @UP1 UMOV UR36, UR4 ;  /* 0x0000000400241c82 */ /* 0x000fe20008000000 */
[----:B------:R-:W-:Y:S05]  /*64d0*/  BRA.U !UP0, `(.L_x_103) ;  /* 0x0000000108cc7547 */ /* 0x000fea000b800000 */
[----:B------:R-:W1:Y:S01]  /*64e0*/  LDCU UR9, c[0x0][0xc20] ;  /* 0x00018400ff0977ac */ /* 0x000e620008000800 */
[----:B------:R-:W-:Y:S02]  /*64f0*/  UIMAD.WIDE.U32 UR4, UR62, UR59, URZ ;  /* 0x0000003b3e0472a5 */ /* 0x000fe4000f8e00ff */
[----:B------:R-:W-:Y:S02]  /*6500*/  UIMAD.WIDE.U32 UR6, UR63, UR56, URZ ;  /* 0x000000383f0672a5 */ /* 0x000fe4000f8e00ff */
[----:B------:R-:W-:Y:S02]  /*6510*/  UIMAD.WIDE.U32 UR10, UR36, UR59, URZ ;  /* 0x0000003b240a72a5 */ /* 0x000fe4000f8e00ff */
[----:B------:R-:W-:Y:S02]  /*6520*/  UISETP.NE.AND UP0, UPT, UR58, 0x1, UPT ;  /* 0x000000013a00788c */ /* 0x000fe4000bf05270 */
[----:B------:R-:W-:Y:S02]  /*6530*/  UISETP.NE.AND UP1, UPT, UR48, 0x1, UPT ;  /* 0x000000013000788c */ /* 0x000fe4000bf25270 */
[----:B------:R-:W-:Y:S02]  /*6540*/  UISETP.NE.AND UP2, UPT, UR39, 0x1, UPT ;  /* 0x000000012700788c */ /* 0x000fe4000bf45270 */
[----:B------:R-:W-:Y:S01]  /*6550*/  UIMAD.WIDE.U32 UR12, UR37, UR56, URZ ;  /* 0x00000038250c72a5 */ /* 0x000fe2000f8e00ff */
[----:B------:R-:W-:Y:S01]  /*6560*/  UMOV UR4, UR5 ;  /* 0x0000000500047c82 */ /* 0x000fe20008000000 */
[----:B------:R-:W-:Y:S01]  /*6570*/  UMOV UR6, UR11 ;  /* 0x0000000b00067c82 */ /* 0x000fe20008000000 */
[----:B-1----:R-:W-:Y:S03]  /*6580*/  USHF.R.U32.HI UR8, URZ, UR9, UR4 ;  /* 0x00000009ff087299 */ /* 0x002fe60008011604 */
[----:B------:R-:W-:Y:S02]  /*6590*/  UMOV UR4, UR7 ;  /* 0x0000000700047c82 */ /* 0x000fe40008000000 */
[----:B------:R-:W-:Y:S02]  /*65a0*/  USHF.R.U32.HI UR5, URZ, UR57, UR4 ;  /* 0x00000039ff057299 */ /* 0x000fe40008011604 */
[----:B------:R-:W-:Y:S02]  /*65b0*/  USEL UR4, UR62, UR8, !UP0 ;  /* 0x000000083e047287 */ /* 0x000fe4000c000000 */
[----:B------:R-:W-:Y:S02]  /*65c0*/  USHF.R.U32.HI UR8, URZ, UR9, UR6 ;  /* 0x00000009ff087299 */ /* 0x000fe40008011606 */
[----:B------:R-:W-:Y:S02]  /*65d0*/  UIMAD.WIDE.U32 UR6, UR4, UR46, URZ ;  /* 0x0000002e040672a5 */ /* 0x000fe4000f8e00ff */
[----:B------:R-:W-:Y:S02]  /*65e0*/  USEL UR9, UR63, UR5, !UP1 ;  /* 0x000000053f097287 */ /* 0x000fe4000c800000 */
[----:B------:R-:W-:Y:S02]  /*65f0*/  USEL UR8, UR36, UR8, !UP0 ;  /* 0x0000000824087287 */ /* 0x000fe4000c000000 */
[----:B------:R-:W-:Y:S01]  /*6600*/  UIMAD.WIDE.U32 UR10, UR9, UR46, URZ ;  /* 0x0000002e090a72a5 */ /* 0x000fe2000f8e00ff */
[----:B------:R-:W-:Y:S01]  /*6610*/  UMOV UR6, UR7 ;  /* 0x0000000700067c82 */ /* 0x000fe20008000000 */
[----:B------:R-:W-:Y:S01]  /*6620*/  UMOV UR5, UR13 ;  /* 0x0000000d00057c82 */ /* 0x000fe20008000000 */
[----:B------:R-:W-:Y:S02]  /*6630*/  @UP2 USHF.R.U32.HI UR4, URZ, UR47, UR6 ;  /* 0x0000002fff042299 */ /* 0x000fe40008011606 */
[----:B------:R-:W-:Y:S02]  /*6640*/  USHF.R.U32.HI UR5, URZ, UR57, UR5 ;  /* 0x00000039ff057299 */ /* 0x000fe40008011605 */
[----:B------:R-:W-:Y:S02]  /*6650*/  UIMAD UR4, UR39, UR4, URZ ;  /* 0x00000004270472a4 */ /* 0x000fe4000f8e02ff */
[----:B------:R-:W-:Y:S02]  /*6660*/  USEL UR5, UR37, UR5, !UP1 ;  /* 0x0000000525057287 */ /* 0x000fe4000c800000 */
[----:B------:R-:W-:Y:S01]  /*6670*/  UISETP.GE.AND UP0, UPT, UR8, UR4, UPT ;  /* 0x000000040800728c */ /* 0x000fe2000bf06270 */
[----:B------:R-:W-:Y:S01]  /*6680*/  UMOV UR6, UR11 ;  /* 0x0000000b00067c82 */ /* 0x000fe20008000000 */
[----:B------:R-:W-:Y:S02]  /*6690*/  UIMAD.WIDE.U32 UR10, UR8, UR46, URZ ;  /* 0x0000002e080a72a5 */ /* 0x000fe4000f8e00ff */
[----:B------:R-:W-:Y:S04]  /*66a0*/  @UP2 USHF.R.U32.HI UR9, URZ, UR47, UR6 ;  /* 0x0000002fff092299 */ /* 0x000fe80008011606 */
[----:B------:R-:W-:Y:S01]  /*66b0*/  UIMAD UR6, UR39, UR9, URZ ;  /* 0x00000009270672a4 */ /* 0x000fe2000f8e02ff */
[----:B------:R-:W-:Y:S03]  /*66c0*/  UMOV UR4, UR11 ;  /* 0x0000000b00047c82 */ /* 0x000fe60008000000 */
[----:B------:R-:W-:Y:S02]  /*66d0*/  UISETP.GE.OR UP0, UPT, UR5, UR6, UP0 ;  /* 0x000000060500728c */ /* 0x000fe40008706670 */
[----:B------:R-:W-:Y:S02]  /*66e0*/  USHF.R.U32.HI UR4, URZ, UR47, UR4 ;  /* 0x0000002fff047299 */ /* 0x000fe40008011604 */
[----:B------:R-:W-:Y:S02]  /*66f0*/  UIMAD.WIDE.U32 UR6, UR5, UR46, URZ ;  /* 0x0000002e050672a5 */ /* 0x000fe4000f8e00ff */
[----:B------:R-:W-:Y:S02]  /*6700*/  USEL UR11, UR8, UR4, !UP2 ;  /* 0x00000004080b7287 */ /* 0x000fe4000d000000 */
[----:B------:R-:W-:Y:S02]  /*6710*/  UIADD3 UR6, UPT, UPT, -UR5, URZ, URZ ;  /* 0x000000ff05067290 */ /* 0x000fe4000fffe1ff */
[----:B------:R-:W-:Y:S02]  /*6720*/  UIADD3 UR10, UPT, UPT, -UR11, URZ, URZ ;  /* 0x000000ff0b0a7290 */ /* 0x000fe4000fffe1ff */
[----:B------:R-:W-:Y:S02]  /*6730*/  UIMAD UR6, UR48, UR6, UR37 ;  /* 0x00000006300672a4 */ /* 0x000fe4000f8e0225 */
[----:B------:R-:W-:Y:S01]  /*6740*/  UIMAD UR10, UR39, UR10, UR8 ;  /* 0x0000000a270a72a4 */ /* 0x000fe2000f8e0208 */
[----:B------:R-:W-:Y:S01]  /*6750*/  @!UP0 UMOV UR4, UR7 ;  /* 0x0000000700048c82 */ /* 0x000fe20008000000 */
[----:B------:R-:W-:Y:S02]  /*6760*/  UIADD3 UR7, UPT, UPT, -UR8, URZ, URZ ;  /* 0x000000ff08077290 */ /* 0x000fe4000fffe1ff */
[----:B------:R-:W-:Y:S04]  /*6770*/  @!UP0 USHF.R.U32.HI UR4, URZ, UR47, UR4 ;  /* 0x0000002fff048299 */ /* 0x000fe80008011604 */
[----:B------:R-:W-:Y:S04]  /*6780*/  @!UP0 USEL UR4, UR5, UR4, !UP2 ;  /* 0x0000000405048287 */ /* 0x000fe8000d000000 */
[----:B------:R-:W-:Y:S02]  /*6790*/  @!UP0 UIMAD UR9, UR9, UR10, UR4 ;  /* 0x0000000a090982a4 */ /* 0x000fe4000f8e0204 */
[----:B------:R-:W-:Y:S02]  /*67a0*/  @!UP0 UIADD3 UR10, UPT, UPT, UR11, -UR4, URZ ;  /* 0x800000040b0a8290 */ /* 0x000fe4000fffe0ff */
[----:B------:R-:W-:Y:S02]  /*67b0*/  UIMAD UR4, UR58, UR7, UR36 ;  /* 0x000000073a0472a4 */ /* 0x000fe4000f8e0224 */
[----:B------:R-:W-:Y:S03]  /*67c0*/  @!UP0 UIMAD UR8, UR10, UR39, UR5 ;  /* 0x000000270a0882a4 */ /* 0x000fe6000f8e0205 */
[----:B------:R-:W-:Y:S02]  /*67d0*/  @!UP0 UMOV UR5, UR9 ;  /* 0x0000000900058c82 */ /* 0x000fe40008000000 */
[----:B------:R-:W-:Y:S02]  /*67e0*/  UIMAD UR37, UR5, UR48, UR6 ;  /* 0x00000030052572a4 */ /* 0x000fe4000f8e0206 */
[----:B------:R-:W-:Y:S11]  /*67f0*/  UIMAD UR36, UR8, UR58, UR4 ;  /* 0x0000003a082472a4 */ /* 0x000ff6000f8e0204 */
[----:B------:R-:W-:Y:S01]  /*6800*/  @!UPT UIADD3 URZ, UPT, UPT, URZ, URZ, URZ ;  /* 0x000000fffffff290 */ /* 0x000fe2000fffe0ff */
.L_x_103:
[----:B------:R-:W-:Y:S01]  /*6810*/  UISETP.NE.AND UP0, UPT, UR38, 0x1, UPT ;  /* 0x000000012600788c */ /* 0x000fe2000bf05270 */
[----:B------:R-:W-:Y:S01]  /*6820*/  @P0 SHF.R.U32.HI R4, RZ, 0x10, R5 ;  /* 0x00000010ff040819 */ /* 0x000fe20000011605 */
[----:B------:R-:W-:Y:S01]  /*6830*/  USHF.L.U32 UR41, UR23, 0x6, URZ ;  /* 0x0000000617297899 */ /* 0x000fe200080006ff */
[----:B------:R-:W-:Y:S02]  /*6840*/  R2UR UR11, R56 ;  /* 0x00000000380b72ca */ /* 0x000fe400000e0000 */
[----:B------:R-:W-:Y:S06]  /*6850*/  @P0 R2UR UR11, R4 ;  /* 0x00000000040b02ca */ /* 0x000fec00000e0000 */
[----:B------:R-:W1:Y:S07]  /*6860*/  @!UP0 LDCU.128 UR12, c[0x0][0xc10] ;  /* 0x00018200ff0c87ac */ /* 0x000e6e0008000c00 */
[----:B------:R-:W-:Y:S01]  /*6870*/  IMAD.U32 R56, RZ, RZ, UR11 ;  /* 0x0000000bff387e24 */ /* 0x000fe2000f8e00ff */
[----:B------:R-:W2:Y:S01]  /*6880*/  @!UP0 LDCU UR5, c[0x0][0xc0c] ;  /* 0x00018180ff0587ac */ /* 0x000ea20008000800 */
[----:B------:R-:W3:Y:S01]  /*6890*/  @!UP0 LDCU UR10, c[0x0][0xc20] ;  /* 0x00018400ff0a87ac */ /* 0x000ee20008000800 */
[----:B------:R-:W-:Y:S02]  /*68a0*/  UIADD3 UR11, UPT, UPT, UR49, 0x400, URZ ;  /* 0x00000400310b7890 */ /* 0x000fe4000fffe0ff */
[----:B-1----:R-:W-:Y:S02]  /*68b0*/  UIMAD.WIDE.U32 UR8, UR37, UR12, URZ ;  /* 0x0000000c250872a5 */ /* 0x002fe4000f8e00ff */
[----:B------:R-:W-:Y:S02]  /*68c0*/  UIMAD.WIDE.U32 UR6, UR36, UR15, URZ ;  /* 0x0000000f240672a5 */ /* 0x000fe4000f8e00ff */
[----:B------:R-:W-:Y:S03]  /*68d0*/  @!UP0 UISETP.NE.AND UP1, UPT, UR14, 0x1, UPT ;  /* 0x000000010e00888c */ /* 0x000fe6000bf25270 */
[----:B------:R-:W-:Y:S01]  /*68e0*/  @!UP0 UMOV UR4, UR9 ;  /* 0x0000000900048c82 */ /* 0x000fe20008000000 */
[----:B--2---:R-:W-:Y:S02]  /*68f0*/  @!UP0 UISETP.NE.AND UP2, UPT, UR5, 0x1, UPT ;  /* 0x000000010500888c */ /* 0x004fe4000bf45270 */
[----:B------:R-:W-:Y:S01]  /*6900*/  @!UP0 USHF.R.U32.HI UR4, URZ, UR13, UR4 ;  /* 0x0000000dff048299 */ /* 0x000fe20008011604 */
[----:B------:R-:W-:Y:S02]  /*6910*/  @!UP0 UMOV UR6, UR7 ;  /* 0x0000000700068c82 */ /* 0x000fe40008000000 */
[----:B---3--:R-:W-:Y:S02]  /*6920*/  @!UP0 USHF.R.U32.HI UR6, URZ, UR10, UR6 ;  /* 0x0000000aff068299 */ /* 0x008fe40008011606 */
[----:B------:R-:W-:Y:S02]  /*6930*/  @!UP0 USEL UR7, UR37, UR4, !UP2 ;  /* 0x0000000425078287 */ /* 0x000fe4000d000000 */
[----:B------:R-:W-:Y:S04]  /*6940*/  @!UP0 USEL UR6, UR36, UR6, !UP1 ;  /* 0x0000000624068287 */ /* 0x000fe8000c800000 */
[----:B------:R-:W-:Y:S02]  /*6950*/  @!UP0 UIADD3 UR4, UPT, UPT, -UR7, UR6, URZ ;  /* 0x0000000607048290 */ /* 0x000fe4000fffe1ff */
[----:B------:R-:W-:Y:S02]  /*6960*/  @!UP0 UIADD3 UR6, UPT, UPT, UR7, -UR6, URZ ;  /* 0x8000000607068290 */ /* 0x000fe4000fffe0ff */
[----:B------:R-:W-:Y:S02]  /*6970*/  @!UP0 UIMAD UR37, UR4, UR5, UR37 ;  /* 0x00000005042582a4 */ /* 0x000fe4000f8e0225 */
[----:B------:R-:W-:Y:S02]  /*6980*/  @!UP0 UIMAD UR36, UR6, UR14, UR36 ;  /* 0x0000000e062482a4 */ /* 0x000fe4000f8e0224 */
[----:B------:R-:W-:Y:S09]  /*6990*/  ULOP3.LUT UP0, URZ, UR11, 0x1b0, URZ, 0xc0, !UPT ;  /* 0x000001b00bff7892 */ /* 0x000ff2000f80c0ff */
[----:B------:R-:W-:Y:S05]  /*69a0*/  BRA.U !UP0, `(.L_x_104) ;  /* 0x00000001087c7547 */ /* 0x000fea000b800000 */
[----:B------:R-:W1:Y:S01]  /*69b0*/  LDCU.64 UR8, c[0x4][0x80] ;  /* 0x01001000ff0877ac */ /* 0x000e620008000a00 */
[----:B------:R-:W-:Y:S01]  /*69c0*/  MOV R16, 0x0 ;  /* 0x0000000000107802 */ /* 0x000fe20000000f00 */
[----:B------:R-:W-:Y:S02]  /*69d0*/  HFMA2 R12, -RZ, RZ, 0, 5.9604644775390625e-08 ;  /* 0x00000001ff0c7431 */ /* 0x000fe400000001ff */
[----:B------:R-:W-:Y:S01]  /*69e0*/  IMAD.MOV.U32 R8, RZ, RZ, 0x70 ;  /* 0x00000070ff087424 */ /* 0x000fe200078e00ff */
[----:B------:R2:W3:Y:S01]  /*69f0*/  LDC.64 R14, c[0x4][R16] ;  /* 0x01000000100e7b82 */ /* 0x0004e20000000a00 */
[----:B------:R-:W4:Y:S01]  /*6a00*/  LDCU.64 UR6, c[0x4][0x88] ;  /* 0x01001100ff0677ac */ /* 0x000f220008000a00 */
[----:B------:R-:W-:Y:S01]  /*6a10*/  IMAD.MOV.U32 R13, RZ, RZ, RZ ;  /* 0x000000ffff0d7224 */ /* 0x000fe200078e00ff */
[----:B------:R-:W2:Y:S01]  /*6a20*/  LDCU.64 UR4, c[0x4][0x8] ;  /* 0x01000100ff0477ac */ /* 0x000ea20008000a00 */
[----:B-1----:R-:W-:Y:S01]  /*6a30*/  MOV R5, UR9 ;  /* 0x0000000900057c02 */ /* 0x002fe20008000f00 */
[----:B------:R-:W-:Y:S01]  /*6a40*/  IMAD.U32 R4, RZ, RZ, UR8 ;  /* 0x00000008ff047e24 */ /* 0x000fe2000f8e00ff */
[----:B----4-:R-:W-:Y:S01]  /*6a50*/  MOV R7, UR7 ;  /* 0x0000000700077c02 */ /* 0x010fe20008000f00 */
[----:B------:R-:W-:Y:S01]  /*6a60*/  IMAD.U32 R6, RZ, RZ, UR6 ;  /* 0x00000006ff067e24 */ /* 0x000fe2000f8e00ff */
[----:B--2---:R-:W-:Y:S01]  /*6a70*/  MOV R11, UR5 ;  /* 0x00000005000b7c02 */ /* 0x004fe20008000f00 */
[----:B------:R-:W-:Y:S02]  /*6a80*/  IMAD.U32 R10, RZ, RZ, UR4 ;  /* 0x00000004ff0a7e24 */ /* 0x000fe4000f8e00ff */
[----:B------:R-:W-:Y:S07]  /*6a90*/  LEPC R20, `(.L_x_105) ;  /* 0x000000001014794e */ /* 0x000fee0000000000 */
[----:B---3-5:R-:W-:Y:S05]  /*6aa0*/  CALL.ABS.NOINC R14 ;  /* 0x000000000e007343 */ /* 0x028fea0003c00000 */
.L_x_105:
[----:B------:R-:W1:Y:S01]  /*6ab0*/  LDCU.64 UR8, c[0x4][0x80] ;  /* 0x01001000ff0877ac */ /* 0x000e620008000a00 */
[----:B------:R-:W2:Y:S01]  /*6ac0*/  LDC.64 R16, c[0x4][R16] ;  /* 0x0100000010107b82 */ /* 0x000ea20000000a00 */
[----:B------:R-:W-:Y:S02]  /*6ad0*/  HFMA2 R12, -RZ, RZ, 0, 5.9604644775390625e-08 ;  /* 0x00000001ff0c7431 */ /* 0x000fe400000001ff */
[----:B------:R-:W-:Y:S02]  /*6ae0*/  IMAD.MOV.U32 R8, RZ, RZ, 0x70 ;  /* 0x00000070ff087424 */ /* 0x000fe400078e00ff */
[----:B------:R-:W-:Y:S01]  /*6af0*/  IMAD.MOV.U32 R13, RZ, RZ, RZ ;  /* 0x000000ffff0d7224 */ /* 0x000fe200078e00ff */
[----:B------:R-:W3:Y:S01]  /*6b00*/  LDCU.64 UR6, c[0x4][0x88] ;  /* 0x01001100ff0677ac */ /* 0x000ee20008000a00 */
[----:B------:R-:W4:Y:S01]  /*6b10*/  LDCU.64 UR4, c[0x4][0x8] ;  /* 0x01000100ff0477ac */ /* 0x000f220008000a00 */
[----:B-1----:R-:W-:Y:S02]  /*6b20*/  MOV R4, UR8 ;  /* 0x0000000800047c02 */ /* 0x002fe40008000f00 */
[----:B------:R-:W-:Y:S02]  /*6b30*/  MOV R5, UR9 ;  /* 0x0000000900057c02 */ /* 0x000fe40008000f00 */
[----:B---3--:R-:W-:Y:S01]  /*6b40*/  MOV R7, UR7 ;  /* 0x0000000700077c02 */ /* 0x008fe20008000f00 */
[----:B------:R-:W-:Y:S01]  /*6b50*/  IMAD.U32 R6, RZ, RZ, UR6 ;  /* 0x00000006ff067e24 */ /* 0x000fe2000f8e00ff */
[----:B----4-:R-:W-:Y:S01]  /*6b60*/  MOV R11, UR5 ;  /* 0x00000005000b7c02 */ /* 0x010fe20008000f00 */
[----:B------:R-:W-:Y:S02]  /*6b70*/  IMAD.U32 R10, RZ, RZ, UR4 ;  /* 0x00000004ff0a7e24 */ /* 0x000fe4000f8e00ff */
[----:B------:R-:W-:Y:S07]  /*6b80*/  LEPC R20, `(.L_x_104) ;  /* 0x000000001014794e */ /* 0x000fee0000000000 */
[----:B--2---:R-:W-:Y:S05]  /*6b90*/  CALL.ABS.NOINC R16 ;  /* 0x0000000010007343 */ /* 0x004fea0003c00000 */
.L_x_104:
[----:B------:R-:W-:Y:S02]  /*6ba0*/  R2UR UR6, R54 ;  /* 0x00000000360672ca */ /* 0x000fe400000e0000 */
[----:B------:R-:W-:Y:S02]  /*6bb0*/  R2UR UR5, R51 ;  /* 0x00000000330572ca */ /* 0x000fe400000e0000 */
[----:B------:R-:W-:Y:S02]  /*6bc0*/  R2UR UR4, R50 ;  /* 0x00000000320472ca */ /* 0x000fe400000e0000 */
[----:B------:R-:W-:Y:S02]  /*6bd0*/  ISETP.NE.U32.AND P4, PT, R42, RZ, PT ;  /* 0x000000ff2a00720c */ /* 0x000fe40003f85070 */
[----:B------:R-:W-:Y:S02]  /*6be0*/  ISETP.NE.U32.AND P2, PT, RZ, UR60, PT ;  /* 0x0000003cff007c0c */ /* 0x000fe4000bf45070 */
[----:B------:R-:W-:Y:S02]  /*6bf0*/  ISETP.NE.AND.EX P4, PT, R43, RZ, PT, P4 ;  /* 0x000000ff2b00720c */ /* 0x000fe40003f85340 */
[----:B------:R-:W-:Y:S01]  /*6c00*/  ISETP.NE.AND.EX P2, PT, RZ, UR61, PT, P2 ;  /* 0x0000003dff007c0c */ /* 0x000fe2000bf45320 */
[----:B------:R-:W-:Y:S02]  /*6c10*/  UISETP.NE.AND UP2, UPT, UR6, URZ, UPT ;  /* 0x000000ff0600728c */ /* 0x000fe4000bf45270 */
[----:B------:R-:W-:Y:S04]  /*6c20*/  UISETP.NE.U32.AND UP0, UPT, UR5, URZ, UPT ;  /* 0x000000ff0500728c */ /* 0x000fe8000bf05070 */
[----:B------:R-:W-:Y:S01]  /*6c30*/  UISETP.NE.AND.EX UP1, UPT, UR4, URZ, UPT, UP0 ;  /* 0x000000ff0400728c */ /* 0x000fe2000bf25300 */
[----:B------:R-:W-:Y:S01]  /*6c40*/  PLOP3.LUT P1, PT, PT, PT, UP2, 0x80, 0x8 ;  /* 0x000000000008781c */ /* 0x000fe20003f2f028 */
[----:B------:R-:W-:Y:S03]  /*6c50*/  UPLOP3.LUT UP0, UPT, UPT, UPT, UPT, 0x40, 0x4 ;  /* 0x000000000004789c */ /* 0x000fe60003f0e870 */
[----:B------:R-:W-:Y:S06]  /*6c60*/  @UP2 UPLOP3.LUT UP0, UPT, UPT, UPT, UP1, 0x80, 0x8 ;  /* 0x000000000008289c */ /* 0x000fec0003f0f010 */
[----:B------:R-:W-:Y:S01]  /*6c70*/  PLOP3.LUT P0, PT, PT, PT, UP0, 0x80, 0x8 ;  /* 0x000000000008781c */ /* 0x000fe20003f0f008 */
[----:B------:R-:W-:Y:S01]  /*6c80*/  @!UPT UIADD3 URZ, UPT, UPT, URZ, URZ, URZ ;  /* 0x000000fffffff290 */ /* 0x000fe2000fffe0ff */
[----:B------:R-:W-:Y:S11]  /*6c90*/  BRA.U !UP1, `(.L_x_106) ;  /* 0x0000000109407547 */ /* 0x000ff6000b800000 */
[----:B------:R-:W-:Y:S01]  /*6ca0*/  UISETP.NE.U32.AND UP0, UPT, UR60, URZ, UPT ;  /* 0x000000ff3c00728c */ /* 0x000fe2000bf05070 */
[----:B------:R-:W-:Y:S01]  /*6cb0*/  R2UR UR6, R51 ;  /* 0x00000000330672ca */ /* 0x000fe200000e0000 */
[----:B------:R-:W1:Y:S01]  /*6cc0*/  LDCU.64 UR8, c[0x0][0x358] ;  /* 0x00006b00ff0877ac */ /* 0x000e620008000a00 */
[----:B------:R-:W-:Y:S02]  /*6cd0*/  HFMA2 R48, -RZ, RZ, 0, 5.9604644775390625e-08 ;  /* 0x00000001ff307431 */ /* 0x000fe400000001ff */
[----:B------:R-:W-:Y:S01]  /*6ce0*/  IMAD.MOV.U32 R0, RZ, RZ, 0x1 ;  /* 0x00000001ff007424 */ /* 0x000fe200078e00ff */
[----:B------:R-:W-:Y:S06]  /*6cf0*/  UISETP.NE.AND.EX UP0, UPT, UR61, URZ, UPT, UP0 ;  /* 0x000000ff3d00728c */ /* 0x000fec000bf05300 */
[----:B------:R-:W-:Y:S05]  /*6d00*/  PLOP3.LUT P3, PT, PT, PT, UP0, 0x80, 0x8 ;  /* 0x000000000008781c */ /* 0x000fea0003f6f008 */
[----:B------:R-:W2:Y:S01]  /*6d10*/  @UP0 LDCU.64 UR4, c[0x0][0x988] ;  /* 0x00013100ff0407ac */ /* 0x000ea20008000a00 */
[----:B------:R-:W-:Y:S07]  /*6d20*/  @UP0 UIMAD UR6, UR53, UR6, URZ ;  /* 0x00000006350602a4 */ /* 0x000fee000f8e02ff */
[----:B------:R-:W-:Y:S01]  /*6d30*/  @!P3 PRMT R48, R0, 0x7610, R48 ;  /* 0x000076100030b816 */ /* 0x000fe20000000030 */
[----:B--2---:R-:W-:Y:S06]  /*6d40*/  @UP0 UIMAD.WIDE UR4, UR6, 0x4, UR4 ;  /* 0x00000004060408a5 */ /* 0x004fec000f8e0204 */
[----:B-----5:R-:W-:Y:S02]  /*6d50*/  IMAD.U32 R26, RZ, RZ, UR4 ;  /* 0x00000004ff1a7e24 */ /* 0x020fe4000f8e00ff */
[----:B------:R-:W-:Y:S03]  /*6d60*/  IMAD.U32 R27, RZ, RZ, UR5 ;  /* 0x00000005ff1b7e24 */ /* 0x000fe6000f8e00ff */
[----:B------:R-:W2:Y:S02]  /*6d70*/  @!UP0 LDCU UR4, c[0x0][0x980] ;  /* 0x00013000ff0487ac */ /* 0x000ea40008000800 */
[----:B-1----:R1:W5:Y:S02]  /*6d80*/  @P3 LDG.E R26, desc[UR8][R26.64] ;  /* 0x000000081a1a3981 */ /* 0x002364000c1e1900 */
[----:B-12---:R-:W-:Y:S02]  /*6d90*/  @!P3 MOV R26, UR4 ;  /* 0x00000004001abc02 */ /* 0x006fe40008000f00 */
.L_x_106:
[----:B------:R-:W-:Y:S05]  /*6da0*/  @!P4 BRA `(.L_x_107) ;  /* 0x000000000024c947 */ /* 0x000fea0003800000 */
[----:B------:R-:W-:Y:S01]  /*6db0*/  ISETP.NE.U32.AND P3, PT, R40, RZ, PT ;  /* 0x000000ff2800720c */ /* 0x000fe20003f65070 */
[----:B------:R-:W1:Y:S03]  /*6dc0*/  LDCU.64 UR4, c[0x0][0x358] ;  /* 0x00006b00ff0477ac */ /* 0x000e660008000a00 */
[----:B------:R-:W-:Y:S11]  /*6dd0*/  ISETP.NE.AND.EX P3, PT, R41, RZ, PT, P3 ;  /* 0x000000ff2900720c */ /* 0x000ff60003f65330 */
[----:B------:R-:W-:Y:S02]  /*6de0*/  @!UPT UIADD3 URZ, UPT, UPT, URZ, URZ, URZ ;  /* 0x000000fffffff290 */ /* 0x000fe4000fffe0ff */
[----:B------:R-:W2:Y:S01]  /*6df0*/  @P3 LDC.64 R4, c[0x0][0x9a8] ;  /* 0x00026a00ff043b82 */ /* 0x000ea20000000a00 */
[----:B------:R-:W-:Y:S04]  /*6e00*/  @P3 IMAD R0, R42, UR53, RZ ;  /* 0x000000352a003c24 */ /* 0x000fe8000f8e02ff */
[----:B--2---:R-:W-:Y:S05]  /*6e10*/  @P3 IMAD.WIDE R4, R0, 0x4, R4 ;  /* 0x0000000400043825 */ /* 0x004fea00078e0204 */
[----:B-1---5:R1:W5:Y:S02]  /*6e20*/  @P3 LDG.E R24, desc[UR4][R4.64] ;  /* 0x0000000404183981 */ /* 0x022364000c1e1900 */
[----:B-1----:R-:W2:Y:S02]  /*6e30*/  @!P3 LDC R24, c[0x0][0x9a0] ;  /* 0x00026800ff18bb82 */ /* 0x002ea40000000800 */
.L_x_107:
[----:B------:R-:W-:Y:S01]  /*6e40*/  ULOP3.LUT UR4, UR55, 0x1, URZ, 0x3c, !UPT ;  /* 0x0000000137047892 */ /* 0x000fe2000f8e3cff */
[----:B-----5:R-:W-:Y:S01]  /*6e50*/  FSETP.NEU.AND P3, PT, R26, RZ, PT ;  /* 0x000000ff1a00720b */ /* 0x020fe20003f6d000 */
[----:B------:R-:W1:Y:S01]  /*6e60*/  LDCU.128 UR8, c[0x0][0xb80] ;  /* 0x00017000ff0877ac */ /* 0x000e620008000c00 */
[----:B------:R-:W-:Y:S01]  /*6e70*/  SEL R4, RZ, 0xffffffff, P2 ;  /* 0xffffffffff047807 */ /* 0x000fe20001000000 */
[----:B------:R-:W-:Y:S01]  /*6e80*/  BSSY B1, `(.L_x_108) ;  /* 0x0000055000017945 */ /* 0x000fe20003800000 */
[----:B------:R-:W-:Y:S01]  /*6e90*/  @P1 LOP3.LUT P2, RZ, R48, 0xff, RZ, 0xc0, !PT ;  /* 0x000000ff30ff1812 */ /* 0x000fe2000784c0ff */
[----:B------:R-:W-:Y:S01]  /*6ea0*/  IMAD.U32 R65, RZ, RZ, UR4 ;  /* 0x00000004ff417e24 */ /* 0x000fe2000f8e00ff */
[----:B------:R-:W-:Y:S01]  /*6eb0*/  @P1 SEL R0, RZ, 0xffffffff, P3 ;  /* 0xffffffffff001807 */ /* 0x000fe20001800000 */
[----:B------:R-:W-:Y:S01]  /*6ec0*/  IMAD.MOV.U32 R67, RZ, RZ, 0x1 ;  /* 0x00000001ff437424 */ /* 0x000fe200078e00ff */
[----:B------:R-:W-:Y:S01]  /*6ed0*/  LEA R27, R22, UR49, 0x3 ;  /* 0x00000031161b7c11 */ /* 0x000fe2000f8e18ff */
[----:B------:R-:W3:Y:S01]  /*6ee0*/  LDCU.128 UR16, c[0x0][0xb90] ;  /* 0x00017200ff1077ac */ /* 0x000ee20008000c00 */
[----:B------:R-:W-:Y:S01]  /*6ef0*/  @P0 SEL R0, R4, R0, !P2 ;  /* 0x0000000004000207 */ /* 0x000fe20005000000 */
[----:B------:R-:W-:Y:S01]  /*6f00*/  IMAD.IADD R25, R23, 0x1, R2 ;  /* 0x0000000117197824 */ /* 0x000fe200078e0202 */
[----:B------:R-:W-:Y:S01]  /*6f10*/  PLOP3.LUT P2, PT, PT, PT, UP1, 0x80, 0x8 ;  /* 0x000000000008781c */ /* 0x000fe20003f4f018 */
[----:B------:R-:W-:Y:S01]  /*6f20*/  IMAD.U32 R66, RZ, RZ, UR50 ;  /* 0x00000032ff427e24 */ /* 0x000fe2000f8e00ff */
[----:B------:R-:W-:Y:S02]  /*6f30*/  @P1 LOP3.LUT R0, R0, 0x1, RZ, 0xc0, !PT ;  /* 0x0000000100001812 */ /* 0x000fe400078ec0ff */
[----:B------:R-:W-:Y:S02]  /*6f40*/  CS2R R38, SRZ ;  /* 0x0000000000267805 */ /* 0x000fe4000001ff00 */
[----:B------:R-:W-:Y:S01]  /*6f50*/  LOP3.LUT P4, R61, R48, 0xff, RZ, 0xc0, !PT ;  /* 0x000000ff303d7812 */ /* 0x000fe2000788c0ff */
[----:B------:R-:W-:Y:S01]  /*6f60*/  USHF.L.U32 UR12, UR51, 0x6, URZ ;  /* 0x00000006330c7899 */ /* 0x000fe200080006ff */
[----:B------:R-:W-:Y:S01]  /*6f70*/  ISETP.NE.U32.OR P5, PT, R0, 0x1, !P1 ;  /* 0x000000010000780c */ /* 0x000fe20004fa5470 */
[----:B------:R-:W-:Y:S01]  /*6f80*/  IMAD.U32 R0, RZ, RZ, UR50 ;  /* 0x00000032ff007e24 */ /* 0x000fe2000f8e00ff */
[----:B------:R-:W4:Y:S01]  /*6f90*/  LDCU UR13, c[0x0][0xba0] ;  /* 0x00017400ff0d77ac */ /* 0x000f220008000800 */
[----:B------:R-:W-:Y:S02]  /*6fa0*/  SEL R5, RZ, 0xffffffff, P3 ;  /* 0xffffffffff057807 */ /* 0x000fe40001800000 */
[----:B------:R-:W-:Y:S01]  /*6fb0*/  CS2R R36, SRZ ;  /* 0x0000000000247805 */ /* 0x000fe2000001ff00 */
[----:B------:R-:W-:Y:S01]  /*6fc0*/  IMAD.U32 R60, RZ, RZ, UR12 ;  /* 0x0000000cff3c7e24 */ /* 0x000fe2000f8e00ff */
[----:B------:R-:W-:Y:S02]  /*6fd0*/  LEA R0, R0, UR49, 0x3 ;  /* 0x0000003100007c11 */ /* 0x000fe4000f8e18ff */
[----:B------:R-:W-:Y:S02]  /*6fe0*/  CS2R R30, SRZ ;  /* 0x00000000001e7805 */ /* 0x000fe4000001ff00 */
[----:B------:R-:W-:Y:S02]  /*6ff0*/  @P2 SEL R5, R4, R5, !P4 ;  /* 0x0000000504052207 */ /* 0x000fe40006000000 */
[----:B------:R-:W-:Y:S02]  /*7000*/  CS2R R28, SRZ ;  /* 0x00000000001c7805 */ /* 0x000fe4000001ff00 */
[----:B------:R-:W-:Y:S02]  /*7010*/  P2R R63, PR, RZ, 0x20 ;  /* 0x00000020ff3f7803 */ /* 0x000fe40000000000 */
[----:B------:R-:W-:Y:S02]  /*7020*/  LOP3.LUT R5, R5, 0x1, RZ, 0xc0, !PT ;  /* 0x0000000105057812 */ /* 0x000fe400078ec0ff */
[----:B------:R-:W-:Y:S04]  /*7030*/  @P5 SHF.L.U32 R3, R65, 0x1f, RZ ;  /* 0x0000001f41035819 */ /* 0x000fe800000006ff */
[----:B------:R4:W2:Y:S01]  /*7040*/  @P5 SYNCS.PHASECHK.TRANS64.TRYWAIT P1, [R0+URZ+0x1a0], R3 ;  /* 0x0001a003000055a7 */ /* 0x0008a200080211ff */
[----:B-1----:R-:W-:Y:S02]  /*7050*/  UIMAD.WIDE.U32 UR4, UR12, UR9, URZ ;  /* 0x000000090c0472a5 */ /* 0x002fe4000f8e00ff */
[----:B------:R-:W-:Y:S02]  /*7060*/  UISETP.NE.AND UP0, UPT, UR8, 0x1, UPT ;  /* 0x000000010800788c */ /* 0x000fe4000bf05270 */
[----:B------:R-:W-:Y:S04]  /*7070*/  USHF.R.U32.HI UR5, URZ, UR10, UR5 ;  /* 0x0000000aff057299 */ /* 0x000fe80008011605 */
[----:B------:R-:W-:Y:S02]  /*7080*/  USEL UR5, UR12, UR5, !UP0 ;  /* 0x000000050c057287 */ /* 0x000fe4000c000000 */
[----:B------:R-:W-:Y:S02]  /*7090*/  UISETP.NE.AND UP0, UPT, UR11, 0x1, UPT ;  /* 0x000000010b00788c */ /* 0x000fe4000bf05270 */
[----:B---3--:R-:W-:Y:S02]  /*70a0*/  UIMAD.WIDE.U32 UR6, UR5, UR16, URZ ;  /* 0x00000010050672a5 */ /* 0x008fe4000f8e00ff */
[----:B------:R-:W-:Y:S02]  /*70b0*/  IMAD R7, RZ, RZ, -UR5 ;  /* 0x80000005ff077e24 */ /* 0x000fe4000f8e02ff */
[----:B------:R-:W-:Y:S02]  /*70c0*/  IMAD.U32 R59, RZ, RZ, UR5 ;  /* 0x00000005ff3b7e24 */ /* 0x000fe4000f8e00ff */
[----:B------:R-:W-:Y:S01]  /*70d0*/  IMAD R60, R7, UR8, R60 ;  /* 0x00000008073c7c24 */ /* 0x000fe2000f8e023c */
[----:B------:R-:W-:Y:S02]  /*70e0*/  UMOV UR4, UR7 ;  /* 0x0000000700047c82 */ /* 0x000fe40008000000 */
[----:B------:R-:W-:Y:S01]  /*70f0*/  USHF.R.U32.HI UR4, URZ, UR17, UR4 ;  /* 0x00000011ff047299 */ /* 0x000fe20008011604 */
[----:B----4-:R-:W-:Y:S03]  /*7100*/  SHF.L.U32 R3, R45, 0x1f, RZ ;  /* 0x0000001f2d037819 */ /* 0x010fe600000006ff */
[----:B------:R-:W-:Y:S02]  /*7110*/  USEL UR4, UR5, UR4, !UP0 ;  /* 0x0000000405047287 */ /* 0x000fe4000c000000 */
[----:B------:R-:W-:Y:S01]  /*7120*/  UISETP.NE.AND UP0, UPT, UR18, 0x1, UPT ;  /* 0x000000011200788c */ /* 0x000fe2000bf05270 */
[----:B------:R1:W3:Y:S01]  /*7130*/  SYNCS.PHASECHK.TRANS64.TRYWAIT P0, [R27+URZ+0x1f0], R3 ;  /* 0x0001f0031b0075a7 */ /* 0x0002e200080011ff */
[----:B------:R-:W-:Y:S02]  /*7140*/  UIMAD.WIDE.U32 UR6, UR4, UR19, URZ ;  /* 0x00000013040672a5 */ /* 0x000fe4000f8e00ff */
[----:B------:R-:W-:Y:S02]  /*7150*/  IMAD.U32 R58, RZ, RZ, UR4 ;  /* 0x00000004ff3a7e24 */ /* 0x000fe4000f8e00ff */
[----:B------:R-:W-:Y:S01]  /*7160*/  PLOP3.LUT P2, PT, PT, PT, UP0, 0x80, 0x8 ;  /* 0x000000000008781c */ /* 0x000fe20003f4f008 */
[----:B------:R-:W-:Y:S02]  /*7170*/  IMAD R6, RZ, RZ, -UR4 ;  /* 0x80000004ff067e24 */ /* 0x000fe4000f8e02ff */
[----:B------:R-:W-:Y:S01]  /*7180*/  UMOV UR6, UR7 ;  /* 0x0000000700067c82 */ /* 0x000fe20008000000 */
[----:B------:R-:W-:Y:S01]  /*7190*/  IMAD.U32 R57, RZ, RZ, UR4 ;  /* 0x00000004ff397e24 */ /* 0x000fe2000f8e00ff */
[----:B------:R-:W-:Y:S01]  /*71a0*/  USHF.R.U32.HI UR6, URZ, UR13, UR6 ;  /* 0x0000000dff067299 */ /* 0x000fe20008011606 */
[----:B------:R-:W-:Y:S05]  /*71b0*/  IMAD R59, R6, UR11, R59 ;  /* 0x0000000b063b7c24 */ /* 0x000fea000f8e023b */
[----:B------:R-:W-:Y:S02]  /*71c0*/  SEL R58, R58, UR6, !P2 ;  /* 0x000000063a3a7c07 */ /* 0x000fe4000d000000 */
[----:B------:R-:W-:Y:S03]  /*71d0*/  ISETP.NE.U32.AND P2, PT, R5, 0x1, PT ;  /* 0x000000010500780c */ /* 0x000fe60003f45070 */
[----:B------:R-:W-:Y:S01]  /*71e0*/  IMAD.MOV R4, RZ, RZ, -R58 ;  /* 0x000000ffff047224 */ /* 0x000fe200078e0a3a */
[----:B------:R-:W-:Y:S03]  /*71f0*/  P2R R68, PR, RZ, 0x4 ;  /* 0x00000004ff447803 */ /* 0x000fe60000000000 */
[----:B------:R-:W-:Y:S01]  /*7200*/  IMAD R57, R4, UR18, R57 ;  /* 0x0000001204397c24 */ /* 0x000fe2000f8e0239 */
[----:B--2---:R-:W-:Y:S01]  /*7210*/  @P5 SEL R67, RZ, 0x1, !P1 ;  /* 0x00000001ff435807 */ /* 0x004fe20004800000 */
[----:B-1----:R-:W-:Y:S06]  /*7220*/  @!P5 BRA `(.L_x_109) ;  /* 0x000000000068d947 */ /* 0x002fec0003800000 */
[----:B------:R-:W-:Y:S01]  /*7230*/  HFMA2 R31, -RZ, RZ, 0, 0 ;  /* 0x00000000ff1f7431 */ /* 0x000fe200000001ff */
[----:B------:R-:W-:Y:S01]  /*7240*/  ISETP.NE.AND P1, PT, R67, RZ, PT ;  /* 0x000000ff4300720c */ /* 0x000fe20003f25270 */
[----:B------:R-:W-:Y:S01]  /*7250*/  IMAD.U32 R2, RZ, RZ, UR50 ;  /* 0x00000032ff027e24 */ /* 0x000fe2000f8e00ff */
[----:B------:R-:W-:Y:S11]  /*7260*/  BSSY B0, `(.L_x_110) ;  /* 0x0000005000007945 */ /* 0x000ff60003800000 */
[----:B------:R-:W-:Y:S05]  /*7270*/  @P1 BRA `(.L_x_111) ;  /* 0x00000000000c1947 */ /* 0x000fea0003800000 */
[----:B------:R-:W-:Y:S04]  /*7280*/  SHF.L.U32 R4, R65, 0x1f, RZ ;  /* 0x0000001f41047819 */ /* 0x000fe800000006ff */
[----:B------:R-:W1:Y:S02]  /*7290*/  SYNCS.PHASECHK.TRANS64.TRYWAIT P1, [R0+URZ+0x1a0], R4 ;  /* 0x0001a004000075a7 */ /* 0x000e6400080211ff */
[----:B-1----:R-:W-:Y:S05]  /*72a0*/  @!P1 BRA `(.L_x_112) ;  /* 0x0000002400789947 */ /* 0x002fea0003800000 */
.L_x_111:
[----:B------:R-:W-:Y:S05]  /*72b0*/  BSYNC B0 ;  /* 0x0000000000007941 */ /* 0x000fea0003800000 */
.L_x_110:
[----:B------:R-:W-:Y:S01]  /*72c0*/  ISETP.NE.AND P1, PT, R68, RZ, PT ;  /* 0x000000ff4400720c */ /* 0x000fe20003f25270 */
[----:B------:R-:W-:Y:S01]  /*72d0*/  IMAD.MOV.U32 R30, RZ, RZ, RZ ;  /* 0x000000ffff1e7224 */ /* 0x000fe200078e00ff */
[----:B------:R-:W-:Y:S02]  /*72e0*/  CS2R R28, SRZ ;  /* 0x00000000001c7805 */ /* 0x000fe4000001ff00 */
[----:B------:R-:W-:Y:S02]  /*72f0*/  CS2R R38, SRZ ;  /* 0x0000000000267805 */ /* 0x000fe4000001ff00 */
[----:B------:R-:W-:Y:S07]  /*7300*/  CS2R R36, SRZ ;  /* 0x0000000000247805 */ /* 0x000fee000001ff00 */
[----:B------:R-:W-:Y:S01]  /*7310*/  @P1 IMAD R2, R2, 0x800, R46 ;  /* 0x0000080002021824 */ /* 0x000fe200078e022e */
[----:B------:R-:W-:Y:S05]  /*7320*/  @P1 WARPSYNC.ALL ;  /* 0x0000000000001948 */ /* 0x000fea0003800000 */
[----:B------:R-:W-:Y:S01]  /*7330*/  @P1 LEA R2, R2, UR49, 0x1 ;  /* 0x0000003102021c11 */ /* 0x000fe2000f8e08ff */
[----:B------:R-:W-:Y:S04]  /*7340*/  UIADD3 UR4, UPT, UPT, UR50, 0x1, URZ ;  /* 0x0000000132047890 */ /* 0x000fe8000fffe0ff */
[----:B------:R2:W4:Y:S01]  /*7350*/  @P1 LDSM.16.M88.4 R28, [R2+0x400] ;  /* 0x00040000021c183b */ /* 0x0005220000000200 */
[----:B------:R-:W-:Y:S01]  /*7360*/  UISETP.NE.AND UP0, UPT, UR4, 0x3, UPT ;  /* 0x000000030400788c */ /* 0x000fe2000bf05270 */
[----:B-1----:R-:W-:Y:S03]  /*7370*/  @P1 IMAD R0, R55, 0x2, R2 ;  /* 0x0000000237001824 */ /* 0x002fe600078e0202 */
[----:B------:R-:W-:Y:S02]  /*7380*/  USEL UR5, URZ, 0x1, UP0 ;  /* 0x00000001ff057887 */ /* 0x000fe40008000000 */
[----:B------:R2:W1:Y:S01]  /*7390*/  @P1 LDSM.16.M88.4 R36, [R0+0x400] ;  /* 0x000400000024183b */ /* 0x0004620000000200 */
[----:B------:R-:W-:Y:S03]  /*73a0*/  USEL UR4, UR4, URZ, UP0 ;  /* 0x000000ff04047287 */ /* 0x000fe60008000000 */
[----:B------:R-:W-:Y:S03]  /*73b0*/  LOP3.LUT R65, R65, UR5, RZ, 0x3c, !PT ;  /* 0x0000000541417c12 */ /* 0x000fe6000f8e3cff */
[----:B------:R-:W-:Y:S02]  /*73c0*/  IMAD.U32 R66, RZ, RZ, UR4 ;  /* 0x00000004ff427e24 */ /* 0x000fe4000f8e00ff */
.L_x_109:
[----:B------:R-:W-:Y:S05]  /*73d0*/  BSYNC B1 ;  /* 0x0000000000017941 */ /* 0x000fea0003800000 */
.L_x_108:
[----:B--2---:R-:W-:Y:S04]  /*73e0*/  SHF.R.U32.HI R0, RZ, 0x15, R25 ;  /* 0x00000015ff007819 */ /* 0x004fe80000011619 */
[----:B------:R-:W-:Y:S01]  /*73f0*/  LOP3.LUT P1, RZ, R0, 0x3, R49, 0x48, !PT ;  /* 0x0000000300ff7812 */ /* 0x000fe20007824831 */
[----:B------:R-:W-:Y:S01]  /*7400*/  @!UPT UIADD3 URZ, UPT, UPT, URZ, URZ, URZ ;  /* 0x000000fffffff290 */ /* 0x000fe2000fffe0ff */
[----:B---3--:R-:W-:Y:S11]  /*7410*/  @P0 BRA `(.L_x_113) ;  /* 0x0000000000080947 */ /* 0x008ff60003800000 */
[----:B------:R-:W2:Y:S02]  /*7420*/  SYNCS.PHASECHK.TRANS64.TRYWAIT P0, [R27+URZ+0x1f0], R3 ;  /* 0x0001f0031b0075a7 */ /* 0x000ea400080011ff */
[----:B--2---:R-:W-:Y:S05]  /*7430*/  @!P0 BRA `(.L_x_114) ;  /* 0x0000002400288947 */ /* 0x004fea0003800000 */
.L_x_113:
[----:B------:R-:W-:Y:S05]  /*7440*/  @!P1 BRA `(.L_x_115) ;  /* 0x0000000000409947 */ /* 0x000fea0003800000 */
[----:B------:R-:W3:Y:S01]  /*7450*/  LDCU.64 UR8, c[0x4][0x70] ;  /* 0x01000e00ff0877ac */ /* 0x000ee20008000a00 */
[----:B--2---:R-:W-:Y:S01]  /*7460*/  MOV R3, 0x0 ;  /* 0x0000000000037802 */ /* 0x004fe20000000f00 */
[----:B------:R-:W-:Y:S02]  /*7470*/  HFMA2 R12, -RZ, RZ, 0, 5.9604644775390625e-08 ;  /* 0x00000001ff0c7431 */ /* 0x000fe400000001ff */
[----:B------:R-:W-:Y:S02]  /*7480*/  IMAD.MOV.U32 R8, RZ, RZ, 0x192 ;  /* 0x00000192ff087424 */ /* 0x000fe400078e00ff */
[----:B------:R-:W-:Y:S01]  /*7490*/  IMAD.MOV.U32 R13, RZ, RZ, RZ ;  /* 0x000000ffff0d7224 */ /* 0x000fe200078e00ff */
[----:B------:R-:W2:Y:S01]  /*74a0*/  LDCU.64 UR6, c[0x4][0x78] ;  /* 0x01000f00ff0677ac */ /* 0x000ea20008000a00 */
[----:B------:R-:W1:Y:S01]  /*74b0*/  LDC.64 R2, c[0x4][R3] ;  /* 0x0100000003027b82 */ /* 0x000e620000000a00 */
[----:B------:R-:W5:Y:S01]  /*74c0*/  LDCU.64 UR4, c[0x4][0x10] ;  /* 0x01000200ff0477ac */ /* 0x000f620008000a00 */
[----:B---3--:R-:W-:Y:S01]  /*74d0*/  MOV R5, UR9 ;  /* 0x0000000900057c02 */ /* 0x008fe20008000f00 */
[----:B------:R-:W-:Y:S01]  /*74e0*/  IMAD.U32 R4, RZ, RZ, UR8 ;  /* 0x00000008ff047e24 */ /* 0x000fe2000f8e00ff */
[----:B--2---:R-:W-:Y:S01]  /*74f0*/  MOV R7, UR7 ;  /* 0x0000000700077c02 */ /* 0x004fe20008000f00 */
[----:B------:R-:W-:Y:S01]  /*7500*/  IMAD.U32 R6, RZ, RZ, UR6 ;  /* 0x00000006ff067e24 */ /* 0x000fe2000f8e00ff */
[----:B-----5:R-:W-:Y:S01]  /*7510*/  MOV R11, UR5 ;  /* 0x00000005000b7c02 */ /* 0x020fe20008000f00 */
[----:B------:R-:W-:Y:S02]  /*7520*/  IMAD.U32 R10, RZ, RZ, UR4 ;  /* 0x00000004ff0a7e24 */ /* 0x000fe4000f8e00ff */
[----:B------:R-:W-:Y:S07]  /*7530*/  LEPC R20, `(.L_x_115) ;  /* 0x000000001014794e */ /* 0x000fee0000000000 */
[----:B-1--4-:R-:W-:Y:S05]  /*7540*/  CALL.ABS.NOINC R2 ;  /* 0x0000000002007343 */ /* 0x012fea0003c00000 */
.L_x_115:
[----:B------:R-:W-:Y:S05]  /*7550*/  WARPSYNC.ALL ;  /* 0x0000000000007948 */ /* 0x000fea0003800000 */
[----:B------:R-:W-:Y:S01]  /*7560*/  R2UR UR4, R25 ;  /* 0x00000000190472ca */ /* 0x000fe200000e0000 */
[----:B--2-4-:R-:W-:Y:S01]  /*7570*/  HADD2.F32 R3, -RZ, R28.H0_H0 ;  /* 0x2000001cff037230 */ /* 0x014fe20000004100 */
[----:B------:R-:W-:Y:S01]  /*7580*/  SHF.L.U32 R64, R55, 0x1, RZ ;  /* 0x0000000137407819 */ /* 0x000fe200000006ff */
[----:B------:R-:W-:Y:S01]  /*7590*/  HADD2.F32 R20, -RZ, R30.H0_H0 ;  /* 0x2000001eff147230 */ /* 0x000fe20000004100 */
[----:B------:R-:W-:Y:S01]  /*75a0*/  ISETP.NE.AND P0, PT, R47, RZ, PT ;  /* 0x000000ff2f00720c */ /* 0x000fe20003f05270 */
[----:B------:R-:W-:Y:S08]  /*75b0*/  BSSY.RECONVERGENT B0, `(.L_x_116) ;  /* 0x0000051000007945 */ /* 0x000ff00003800200 */
[----:B------:R-:W2:Y:S02]  /*75c0*/  LDTM.16dp256bit.x4 R4, tmem[UR4] ;  /* 0x00000004000479ee */ /* 0x000ea40008120000 */
[C---:B--2---:R-:W-:Y:S01]  /*75d0*/  FMUL R0, R24.reuse, R4 ;  /* 0x0000000418007220 */ /* 0x044fe20000400000 */
[----:B------:R-:W-:Y:S02]  /*75e0*/  HADD2.F32 R4, -RZ, R28.H1_H1 ;  /* 0x3000001cff047230 */ /* 0x000fe40000004100 */
[----:B------:R-:W-:Y:S01]  /*75f0*/  FMUL R2, R24, R5 ;  /* 0x0000000518027220 */ /* 0x000fe20000400000 */
[--C-:B------:R-:W-:Y:S02]  /*7600*/  HADD2.F32 R5, -RZ, R29.reuse.H0_H0 ;  /* 0x2000001dff057230 */ /* 0x100fe40000004100 */
[----:B------:R-:W-:Y:S01]  /*7610*/  FFMA R0, R26, R3, R0 ;  /* 0x000000031a007223 */ /* 0x000fe20000000000 */
[----:B------:R-:W-:Y:S01]  /*7620*/  FMUL R3, R24, R6 ;  /* 0x0000000618037220 */ /* 0x000fe20000400000 */
[----:B------:R-:W-:Y:S02]  /*7630*/  HADD2.F32 R6, -RZ, R29.H1_H1 ;  /* 0x3000001dff067230 */ /* 0x000fe40000004100 */
[----:B------:R-:W-:Y:S01]  /*7640*/  FFMA R2, R26, R4, R2 ;  /* 0x000000041a027223 */ /* 0x000fe20000000002 */
[----:B------:R-:W-:Y:S01]  /*7650*/  FMUL R7, R24, R7 ;  /* 0x0000000718077220 */ /* 0x000fe20000400000 */
[----:B------:R-:W-:Y:S01]  /*7660*/  FFMA R3, R26, R5, R3 ;  /* 0x000000051a037223 */ /* 0x000fe20000000003 */
[C---:B------:R-:W-:Y:S01]  /*7670*/  FMUL R4, R24.reuse, R8 ;  /* 0x0000000818047220 */ /* 0x040fe20000400000 */
[----:B------:R-:W-:Y:S01]  /*7680*/  FMUL R5, R24, R9 ;  /* 0x0000000918057220 */ /* 0x000fe20000400000 */
[----:B------:R-:W-:Y:S01]  /*7690*/  F2FP.F16.F32.PACK_AB R32, R2, R0 ;  /* 0x000000000220723e */ /* 0x000fe200000000ff */
[C---:B------:R-:W-:Y:S01]  /*76a0*/  FFMA R7, R26.reuse, R6, R7 ;  /* 0x000000061a077223 */ /* 0x040fe20000000007 */
[----:B------:R-:W-:Y:S02]  /*76b0*/  HADD2.F32 R0, -RZ, R30.H1_H1 ;  /* 0x3000001eff007230 */ /* 0x000fe40000004100 */
[----:B------:R-:W-:Y:S01]  /*76c0*/  FFMA R4, R26, R20, R4 ;  /* 0x000000141a047223 */ /* 0x000fe20000000004 */
[--C-:B------:R-:W-:Y:S02]  /*76d0*/  HADD2.F32 R2, -RZ, R31.reuse.H0_H0 ;  /* 0x2000001fff027230 */ /* 0x100fe40000004100 */
[----:B------:R-:W-:Y:S01]  /*76e0*/  FMUL R6, R24, R10 ;  /* 0x0000000a18067220 */ /* 0x000fe20000400000 */
[----:B------:R-:W-:Y:S01]  /*76f0*/  F2FP.F16.F32.PACK_AB R33, R7, R3 ;  /* 0x000000030721723e */ /* 0x000fe200000000ff */
[----:B------:R-:W-:Y:S02]  /*7700*/  HADD2.F32 R3, -RZ, R31.H1_H1 ;  /* 0x3000001fff037230 */ /* 0x000fe40000004100 */
[----:B------:R-:W-:Y:S01]  /*7710*/  FFMA R5, R26, R0, R5 ;  /* 0x000000001a057223 */ /* 0x000fe20000000005 */
[C---:B------:R-:W-:Y:S01]  /*7720*/  FMUL R11, R24.reuse, R11 ;  /* 0x0000000b180b7220 */ /* 0x040fe20000400000 */
[--C-:B-1----:R-:W-:Y:S02]  /*7730*/  HADD2.F32 R7, -RZ, R36.reuse.H0_H0 ;  /* 0x20000024ff077230 */ /* 0x102fe40000004100 */
[C---:B------:R-:W-:Y:S01]  /*7740*/  FMUL R8, R24.reuse, R12 ;  /* 0x0000000c18087220 */ /* 0x040fe20000400000 */
[----:B------:R-:W-:Y:S02]  /*7750*/  HADD2.F32 R0, -RZ, R36.H1_H1 ;  /* 0x30000024ff007230 */ /* 0x000fe40000004100 */
[----:B------:R-:W-:Y:S01]  /*7760*/  FMUL R9, R24, R13 ;  /* 0x0000000d18097220 */ /* 0x000fe20000400000 */
[C---:B------:R-:W-:Y:S01]  /*7770*/  FFMA R6, R26.reuse, R2, R6 ;  /* 0x000000021a067223 */ /* 0x040fe20000000006 */
[C---:B------:R-:W-:Y:S01]  /*7780*/  FFMA R11, R26.reuse, R3, R11 ;  /* 0x000000031a0b7223 */ /* 0x040fe2000000000b */
[C---:B------:R-:W-:Y:S01]  /*7790*/  FFMA R8, R26.reuse, R7, R8 ;  /* 0x000000071a087223 */ /* 0x040fe20000000008 */
[----:B------:R-:W-:Y:S01]  /*77a0*/  FFMA R9, R26, R0, R9 ;  /* 0x000000001a097223 */ /* 0x000fe20000000009 */
[--C-:B------:R-:W-:Y:S02]  /*77b0*/  HADD2.F32 R2, -RZ, R37.reuse.H0_H0 ;  /* 0x20000025ff027230 */ /* 0x100fe40000004100 */
[C---:B------:R-:W-:Y:S01]  /*77c0*/  FMUL R10, R24.reuse, R14 ;  /* 0x0000000e180a7220 */ /* 0x040fe20000400000 */
[----:B------:R-:W-:Y:S02]  /*77d0*/  HADD2.F32 R0, -RZ, R37.H1_H1 ;  /* 0x30000025ff007230 */ /* 0x000fe40000004100 */
[----:B------:R-:W-:Y:S01]  /*77e0*/  FMUL R15, R24, R15 ;  /* 0x0000000f180f7220 */ /* 0x000fe20000400000 */
[----:B------:R-:W-:Y:S01]  /*77f0*/  F2FP.F16.F32.PACK_AB R34, R5, R4 ;  /* 0x000000040522723e */ /* 0x000fe200000000ff */
[----:B------:R-:W-:Y:S01]  /*7800*/  FFMA R10, R26, R2, R10 ;  /* 0x000000021a0a7223 */ /* 0x000fe2000000000a */
[----:B------:R-:W-:Y:S01]  /*7810*/  FMUL R12, R24, R16 ;  /* 0x00000010180c7220 */ /* 0x000fe20000400000 */
[----:B------:R-:W-:Y:S01]  /*7820*/  FFMA R15, R26, R0, R15 ;  /* 0x000000001a0f7223 */ /* 0x000fe2000000000f */
[--C-:B------:R-:W-:Y:S01]  /*7830*/  HADD2.F32 R0, -RZ, R38.reuse.H0_H0 ;  /* 0x20000026ff007230 */ /* 0x100fe20000004100 */
[----:B------:R-:W-:Y:S01]  /*7840*/  MOV R5, UR50 ;  /* 0x0000003200057c02 */ /* 0x000fe20008000f00 */
[----:B------:R-:W-:Y:S02]  /*7850*/  HADD2.F32 R2, -RZ, R38.H1_H1 ;  /* 0x30000026ff027230 */ /* 0x000fe40000004100 */
[C---:B------:R-:W-:Y:S01]  /*7860*/  FMUL R13, R24.reuse, R17 ;  /* 0x00000011180d7220 */ /* 0x040fe20000400000 */
[--C-:B------:R-:W-:Y:S02]  /*7870*/  HADD2.F32 R3, -RZ, R39.reuse.H0_H0 ;  /* 0x20000027ff037230 */ /* 0x100fe40000004100 */
[C---:B------:R-:W-:Y:S01]  /*7880*/  FMUL R14, R24.reuse, R18 ;  /* 0x00000012180e7220 */ /* 0x040fe20000400000 */
[----:B------:R-:W-:Y:S02]  /*7890*/  HADD2.F32 R4, -RZ, R39.H1_H1 ;  /* 0x30000027ff047230 */ /* 0x000fe40000004100 */
[----:B------:R-:W-:Y:S01]  /*78a0*/  FMUL R19, R24, R19 ;  /* 0x0000001318137220 */ /* 0x000fe20000400000 */
[C---:B------:R-:W-:Y:S01]  /*78b0*/  FFMA R12, R26.reuse, R0, R12 ;  /* 0x000000001a0c7223 */ /* 0x040fe2000000000c */
[----:B------:R-:W-:Y:S01]  /*78c0*/  LEA R5, R5, R46, 0xb ;  /* 0x0000002e05057211 */ /* 0x000fe200078e58ff */
[C---:B------:R-:W-:Y:S01]  /*78d0*/  FFMA R13, R26.reuse, R2, R13 ;  /* 0x000000021a0d7223 */ /* 0x040fe2000000000d */
[C---:B------:R-:W-:Y:S01]  /*78e0*/  FFMA R14, R26.reuse, R3, R14 ;  /* 0x000000031a0e7223 */ /* 0x040fe2000000000e */
[----:B------:R-:W-:Y:S01]  /*78f0*/  FFMA R19, R26, R4, R19 ;  /* 0x000000041a137223 */ /* 0x000fe20000000013 */
[----:B------:R-:W-:Y:S02]  /*7900*/  F2FP.F16.F32.PACK_AB R35, R11, R6 ;  /* 0x000000060b23723e */ /* 0x000fe400000000ff */
[----:B------:R-:W-:Y:S02]  /*7910*/  LEA R5, R5, UR49, 0x1 ;  /* 0x0000003105057c11 */ /* 0x000fe4000f8e08ff */
[----:B------:R-:W-:Y:S02]  /*7920*/  F2FP.F16.F32.PACK_AB R8, R9, R8 ;  /* 0x000000080908723e */ /* 0x000fe400000000ff */
[----:B------:R-:W-:Y:S01]  /*7930*/  F2FP.F16.F32.PACK_AB R9, R15, R10 ;  /* 0x0000000a0f09723e */ /* 0x000fe200000000ff */
[----:B------:R1:W-:Y:S01]  /*7940*/  STSM.16.M88.4 [R5+0x400], R32 ;  /* 0x0004002005007844 */ /* 0x0003e20000000200 */
[----:B------:R-:W-:Y:S02]  /*7950*/  F2FP.F16.F32.PACK_AB R10, R13, R12 ;  /* 0x0000000c0d0a723e */ /* 0x000fe400000000ff */
[----:B------:R-:W-:Y:S02]  /*7960*/  F2FP.F16.F32.PACK_AB R11, R19, R14 ;  /* 0x0000000e130b723e */ /* 0x000fe400000000ff */
[----:B------:R-:W-:Y:S05]  /*7970*/  IADD3 R0, PT, PT, R64, 0x400, R5 ;  /* 0x0000040040007810 */ /* 0x000fea0007ffe005 */
[----:B------:R1:W-:Y:S01]  /*7980*/  STSM.16.M88.4 [R0], R8 ;  /* 0x0000000800007844 */ /* 0x0003e20000000200 */
[----:B------:R-:W-:Y:S01]  /*7990*/  @!PT LDS RZ, [RZ] ;  /* 0x00000000fffff984 */ /* 0x000fe20000000800 */
[----:B------:R-:W-:Y:S01]  /*79a0*/  @!PT LDS RZ, [RZ] ;  /* 0x00000000fffff984 */ /* 0x000fe20000000800 */
[----:B------:R-:W-:Y:S01]  /*79b0*/  @!PT LDS RZ, [RZ] ;  /* 0x00000000fffff984 */ /* 0x000fe20000000800 */
[----:B------:R-:W-:Y:S01]  /*79c0*/  @!PT LDS RZ, [RZ] ;  /* 0x00000000fffff984 */ /* 0x000fe20000000800 */
[----:B------:R2:W-:Y:S07]  /*79d0*/  MEMBAR.ALL.CTA ;  /* 0x0000000000007992 */ /* 0x0005ee0000008000 */
[----:B--2---:R-:W2:Y:S02]  /*79e0*/  FENCE.VIEW.ASYNC.S ;  /* 0x00000000000073c6 */ /* 0x004ea40000000000 */
[----:B--2---:R-:W-:Y:S06]  /*79f0*/  BAR.SYNC.DEFER_BLOCKING 0x1, 0x80 ;  /* 0x0042000000007b1d */ /* 0x004fec0000010000 */
[----:B------:R-:W-:Y:S05]  /*7a00*/  @P0 BRA `(.L_x_117) ;  /* 0x00000000002c0947 */ /* 0x000fea0003800000 */
[----:B------:R-:W2:Y:S01]  /*7a10*/  LDCU.64 UR6, c[0x0][0x348] ;  /* 0x00006900ff0677ac */ /* 0x000ea20008000a00 */
[----:B------:R-:W-:Y:S02]  /*7a20*/  R2UR UR42, R60 ;  /* 0x000000003c2a72ca */ /* 0x000fe400000e0000 */
[----:B------:R-:W-:Y:S01]  /*7a30*/  R2UR UR43, R59 ;  /* 0x000000003b2b72ca */ /* 0x000fe200000e0000 */
[----:B------:R-:W-:Y:S01]  /*7a40*/  ULEA UR5, UR50, UR49, 0xc ;  /* 0x0000003132057291 */ /* 0x000fe2000f8e60ff */
[----:B------:R-:W-:Y:S02]  /*7a50*/  R2UR UR44, R57 ;  /* 0x00000000392c72ca */ /* 0x000fe400000e0000 */
[----:B------:R-:W-:Y:S01]  /*7a60*/  R2UR UR45, R58 ;  /* 0x000000003a2d72ca */ /* 0x000fe200000e0000 */
[----:B------:R-:W-:Y:S02]  /*7a70*/  UIADD3 UR40, UPT, UPT, UR5, 0x400, URZ ;  /* 0x0000040005287890 */ /* 0x000fe4000fffe0ff */
[----:B--2---:R-:W-:Y:S04]  /*7a80*/  UIADD3 UR4, UP0, UPT, UR6, 0x780, URZ ;  /* 0x0000078006047890 */ /* 0x004fe8000ff1e0ff */
[----:B------:R-:W-:Y:S09]  /*7a90*/  UIADD3.X UR5, UPT, UPT, URZ, UR7, URZ, UP0, !UPT ;  /* 0x00000007ff057290 */ /* 0x000ff200087fe4ff */
[----:B------:R2:W-:Y:S02]  /*7aa0*/  UTMASTG.5D.IM2COL [UR40], [UR4] ;  /* 0x00000028040073b5 */ /* 0x0005e40008060000 */
[----:B--2---:R0:W-:Y:S02]  /*7ab0*/  UTMACMDFLUSH ;  /* 0x00000000000079b7 */ /* 0x0041e40000000000 */
.L_x_117:
[----:B------:R-:W-:Y:S05]  /*7ac0*/  BSYNC.RECONVERGENT B0 ;  /* 0x0000000000007941 */ /* 0x000fea0003800200 */
.L_x_116:
[----:B------:R-:W-:Y:S01]  /*7ad0*/  UIADD3 UR42, UPT, UPT, UR50, 0x1, URZ ;  /* 0x00000001322a7890 */ /* 0x000fe2000fffe0ff */
[----:B------:R-:W-:Y:S03]  /*7ae0*/  BSSY.RECONVERGENT B0, `(.L_x_118) ;  /* 0x0000005000007945 */ /* 0x000fe60003800200 */
[----:B------:R-:W-:Y:S04]  /*7af0*/  UISETP.NE.AND UP0, UPT, UR42, 0x3, UPT ;  /* 0x000000032a00788c */ /* 0x000fe8000bf05270 */
[----:B------:R-:W-:Y:S01]  /*7b00*/  USEL UR40, UR42, URZ, UP0 ;  /* 0x000000ff2a287287 */ /* 0x000fe20008000000 */
[----:B------:R-:W-:Y:S11]  /*7b10*/  @P0 BRA `(.L_x_119) ;  /* 0x0000000000040947 */ /* 0x000ff60003800000 */
[----:B------:R-:W-:Y:S04]  /*7b20*/  DEPBAR.LE SB0, 0x1 ;  /* 0x000080400000791a */ /* 0x000fe80000000000 */
.L_x_119:
[----:B------:R-:W-:Y:S05]  /*7b30*/  BSYNC.RECONVERGENT B0 ;  /* 0x0000000000007941 */ /* 0x000fea0003800200 */
.L_x_118:
[----:B------:R-:W-:Y:S01]  /*7b40*/  BAR.SYNC.DEFER_BLOCKING 0x1, 0x80 ;  /* 0x0042000000007b1d */ /* 0x000fe20000010000 */
[----:B------:R-:W-:Y:S01]  /*7b50*/  ISETP.NE.AND P1, PT, R63, RZ, PT ;  /* 0x000000ff3f00720c */ /* 0x000fe20003f25270 */
[----:B------:R-:W-:Y:S01]  /*7b60*/  UISETP.NE.AND UP0, UPT, UR54, URZ, UPT ;  /* 0x000000ff3600728c */ /* 0x000fe2000bf05270 */
[----:B------:R-:W-:Y:S11]  /*7b70*/  LEA R3, R66, UR49, 0x3 ;  /* 0x0000003142037c11 */ /* 0x000ff6000f8e18ff */
[----:B------:R-:W-:Y:S01]  /*7b80*/  @P1 SHF.L.U32 R4, R65, 0x1f, RZ ;  /* 0x0000001f41041819 */ /* 0x000fe200000006ff */
[----:B------:R-:W-:Y:S06]  /*7b90*/  BRA.U !UP0, `(.L_x_120) ;  /* 0x0000000108247547 */ /* 0x000fec000b800000 */
[----:B-1----:R-:W1:Y:S01]  /*7ba0*/  S2R R0, SR_CgaCtaId ;  /* 0x0000000000007919 */ /* 0x002e620000008800 */
[----:B------:R-:W-:Y:S01]  /*7bb0*/  IMAD.U32 R2, RZ, RZ, UR52 ;  /* 0x00000034ff027e24 */ /* 0x000fe2000f8e00ff */
[----:B------:R-:W-:Y:S04]  /*7bc0*/  UIADD3 UR4, UPT, UPT, UR52, 0x1, URZ ;  /* 0x0000000134047890 */ /* 0x000fe8000fffe0ff */
[----:B------:R-:W-:Y:S01]  /*7bd0*/  @P1 LEA R2, R2, UR49, 0x3 ;  /* 0x0000003102021c11 */ /* 0x000fe2000f8e18ff */
[----:B------:R-:W-:Y:S04]  /*7be0*/  UISETP.NE.AND UP0, UPT, UR4, 0x3, UPT ;  /* 0x000000030400788c */ /* 0x000fe8000bf05270 */
[----:B------:R-:W-:Y:S01]  /*7bf0*/  @P1 VIADD R2, R2, 0x1b8 ;  /* 0x000001b802021836 */ /* 0x000fe20000000000 */
[----:B------:R-:W-:Y:S04]  /*7c00*/  USEL UR52, UR4, URZ, UP0 ;  /* 0x000000ff04347287 */ /* 0x000fe80008000000 */
[----:B-1----:R-:W-:Y:S04]  /*7c10*/  @P1 PRMT R0, R0, 0x654, R2 ;  /* 0x0000065400001816 */ /* 0x002fe80000000002 */
[----:B------:R2:W-:Y:S04]  /*7c20*/  @P1 SYNCS.ARRIVE.TRANS64.RED.A1T0 RZ, [R0+URZ], RZ ;  /* 0x000000ff00ff19a7 */ /* 0x0005e800081004ff */
.L_x_120:
[----:B------:R-:W3:Y:S01]  /*7c30*/  @P1 SYNCS.PHASECHK.TRANS64.TRYWAIT P0, [R3+URZ+0x1a0], R4 ;  /* 0x0001a004030015a7 */ /* 0x000ee200080011ff */
[----:B------:R-:W-:Y:S01]  /*7c40*/  BSSY B1, `(.L_x_121) ;  /* 0x0000013000017945 */ /* 0x000fe20003800000 */
[----:B---3--:R-:W-:Y:S03]  /*7c50*/  @P1 SEL R67, RZ, 0x1, !P0 ;  /* 0x00000001ff431807 */ /* 0x008fe60004000000 */
[----:B------:R-:W-:Y:S05]  /*7c60*/  @!P1 BRA `(.L_x_122) ;  /* 0x0000000000409947 */ /* 0x000fea0003800000 */
[----:B------:R-:W-:Y:S01]  /*7c70*/  ISETP.NE.AND P1, PT, R68, RZ, PT ;  /* 0x000000ff4400720c */ /* 0x000fe20003f25270 */
[----:B------:R-:W-:Y:S01]  /*7c80*/  BSSY B0, `(.L_x_123) ;  /* 0x0000009000007945 */ /* 0x000fe20003800000 */
[----:B------:R-:W-:Y:S11]  /*7c90*/  ISETP.NE.AND P0, PT, R67, RZ, PT ;  /* 0x000000ff4300720c */ /* 0x000ff60003f05270 */
[----:B------:R-:W-:Y:S05]  /*7ca0*/  @P1 IMAD R2, R66, 0x800, R46 ;  /* 0x0000080042021824 */ /* 0x000fea00078e022e */
[----:B------:R-:W-:Y:S05]  /*7cb0*/  @P1 LEA R2, R2, UR49, 0x1 ;  /* 0x0000003102021c11 */ /* 0x000fea000f8e08ff */
[----:B-12---:R-:W-:Y:S01]  /*7cc0*/  @P1 IMAD.IADD R0, R64, 0x1, R2 ;  /* 0x0000000140001824 */ /* 0x006fe200078e0202 */
[----:B------:R-:W-:Y:S06]  /*7cd0*/  @P0 BRA `(.L_x_124) ;  /* 0x00000000000c0947 */ /* 0x000fec0003800000 */
[----:B------:R-:W-:Y:S04]  /*7ce0*/  SHF.L.U32 R65, R65, 0x1f, RZ ;  /* 0x0000001f41417819 */ /* 0x000fe800000006ff */
[----:B------:R-:W1:Y:S02]  /*7cf0*/  SYNCS.PHASECHK.TRANS64.TRYWAIT P0, [R3+URZ+0x1a0], R65 ;  /* 0x0001a041030075a7 */ /* 0x000e6400080011ff */
[----:B-1----:R-:W-:Y:S05]  /*7d00*/  @!P0 BRA `(.L_x_125) ;  /* 0x0000001c00088947 */ /* 0x002fea0003800000 */
.L_x_124:
[----:B------:R-:W-:Y:S05]  /*7d10*/  BSYNC B0 ;  /* 0x0000000000007941 */ /* 0x000fea0003800000 */
.L_x_123:
[----:B------:R-:W-:Y:S11]  /*7d20*/  ISETP.NE.AND P0, PT, R68, RZ, PT ;  /* 0x000000ff4400720c */ /* 0x000ff60003f05270 */
[----:B------:R-:W-:Y:S02]  /*7d30*/  @!UPT UIADD3 URZ, UPT, UPT, URZ, URZ, URZ ;  /* 0x000000fffffff290 */ /* 0x000fe4000fffe0ff */
[----:B------:R-:W-:Y:S05]  /*7d40*/  @P0 WARPSYNC.ALL ;  /* 0x0000000000000948 */ /* 0x000fea0003800000 */
[----:B------:R3:W4:Y:S04]  /*7d50*/  @P0 LDSM.16.M88.4 R28, [R2+0x400] ;  /* 0x00040000021c083b */ /* 0x0007280000000200 */
[----:B------:R3:W2:Y:S02]  /*7d60*/  @P0 LDSM.16.M88.4 R36, [R0+0x400] ;  /* 0x000400000024083b */ /* 0x0006a40000000200 */
.L_x_122:
[----:B------:R-:W-:Y:S05]  /*7d70*/  BSYNC B1 ;  /* 0x0000000000017941 */ /* 0x000fea0003800000 */
.L_x_121:
[----:B-123--:R-:W-:Y:S05]  /*7d80*/  VIADD R0, R25, 0x20 ;  /* 0x0000002019007836 */ /* 0x00efea0000000000 */
[----:B------:R-:W-:Y:S04]  /*7d90*/  SHF.R.U32.HI R0, RZ, 0x15, R0 ;  /* 0x00000015ff007819 */ /* 0x000fe80000011600 */
[----:B------:R-:W-:Y:S11]  /*7da0*/  LOP3.LUT P0, RZ, R0, 0x3, R49, 0x48, !PT ;  /* 0x0000000300ff7812 */ /* 0x000ff60007804831 */
[----:B------:R-:W-:Y:S02]  /*7db0*/  @!UPT UIADD3 URZ, UPT, UPT, URZ, URZ, URZ ;  /* 0x000000fffffff290 */ /* 0x000fe4000fffe0ff */
[----:B------:R-:W-:Y:S05]  /*7dc0*/  @!P0 BRA `(.L_x_126) ;  /* 0x0000000000408947 */ /* 0x000fea0003800000 */
[----:B------:R-:W1:Y:S01]  /*7dd0*/  LDCU.64 UR8, c[0x4][0x70] ;  /* 0x01000e00ff0877ac */ /* 0x000e620008000a00 */
[----:B------:R-:W-:Y:S01]  /*7de0*/  MOV R3, 0x0 ;  /* 0x0000000000037802 */ /* 0x000fe20000000f00 */
[----:B------:R-:W-:Y:S02]  /*7df0*/  HFMA2 R12, -RZ, RZ, 0, 5.9604644775390625e-08 ;  /* 0x00000001ff0c7431 */ /* 0x000fe400000001ff */
[----:B------:R-:W-:Y:S02]  /*7e00*/  IMAD.MOV.U32 R8, RZ, RZ, 0x192 ;  /* 0x00000192ff087424 */ /* 0x000fe400078e00ff */
[----:B------:R-:W-:Y:S01]  /*7e10*/  IMAD.MOV.U32 R13, RZ, RZ, RZ ;  /* 0x000000ffff0d7224 */ /* 0x000fe200078e00ff */
[----:B------:R-:W2:Y:S01]  /*7e20*/  LDCU.64 UR6, c[0x4][0x78] ;  /* 0x01000f00ff0677ac */ /* 0x000ea20008000a00 */
[----:B------:R-:W3:Y:S01]  /*7e30*/  LDC.64 R2, c[0x4][R3] ;  /* 0x0100000003027b82 */ /* 0x000ee20000000a00 */
[----:B------:R-:W5:Y:S01]  /*7e40*/  LDCU.64 UR4, c[0x4][0x10] ;  /* 0x01000200ff0477ac */ /* 0x000f620008000a00 */
[----:B-1----:R-:W-:Y:S01]  /*7e50*/  MOV R5, UR9 ;  /* 0x0000000900057c02 */ /* 0x002fe20008000f00 */
[----:B------:R-:W-:Y:S01]  /*7e60*/  IMAD.U32 R4, RZ, RZ, UR8 ;  /* 0x00000008ff047e24 */ /* 0x000fe2000f8e00ff */
[----:B--2---:R-:W-:Y:S01]  /*7e70*/  MOV R7, UR7 ;  /* 0x0000000700077c02 */ /* 0x004fe20008000f00 */
[----:B------:R-:W-:Y:S01]  /*7e80*/  IMAD.U32 R6, RZ, RZ, UR6 ;  /* 0x00000006ff067e24 */ /* 0x000fe2000f8e00ff */
[----:B-----5:R-:W-:Y:S01]  /*7e90*/  MOV R11, UR5 ;  /* 0x00000005000b7c02 */ /* 0x020fe20008000f00 */
[----:B------:R-:W-:Y:S02]  /*7ea0*/  IMAD.U32 R10, RZ, RZ, UR4 ;  /* 0x00000004ff0a7e24 */ /* 0x000fe4000f8e00ff */
[----:B------:R-:W-:Y:S07]  /*7eb0*/  LEPC R20, `(.L_x_126) ;  /* 0x000000001014794e */ /* 0x000fee0000000000 */
[----:B---34-:R-:W-:Y:S05]  /*7ec0*/  CALL.ABS.NOINC R2 ;  /* 0x0000000002007343 */ /* 0x018fea0003c00000 */
.L_x_126:
[----:B------:R-:W-:Y:S01]  /*7ed0*/  ISETP.NE.AND P0, PT, R47, RZ, PT ;  /* 0x000000ff2f00720c */ /* 0x000fe20003f05270 */
[----:B------:R-:W-:Y:S05]  /*7ee0*/  WARPSYNC.ALL ;  /* 0x0000000000007948 */ /* 0x000fea0003800000 */
[----:B------:R-:W-:Y:S01]  /*7ef0*/  R2UR UR4, R25 ;  /* 0x00000000190472ca */ /* 0x000fe200000e0000 */
[----:B------:R-:W1:Y:S01]  /*7f00*/  S2UR UR5, SR_CgaCtaId ;  /* 0x00000000000579c3 */ /* 0x000e620000008800 */
[--C-:B----4-:R-:W-:Y:S01]  /*7f10*/  HADD2.F32 R20, -RZ, R28.reuse.H0_H0 ;  /* 0x2000001cff147230 */ /* 0x110fe20000004100 */
[----:B------:R-:W-:Y:S01]  /*7f20*/  BSSY.RECONVERGENT B0, `(.L_x_127) ;  /* 0x0000058000007945 */ /* 0x000fe20003800200 */
[----:B------:R-:W-:Y:S02]  /*7f30*/  HADD2.F32 R21, -RZ, R28.H1_H1 ;  /* 0x3000001cff157230 */ /* 0x000fe40000004100 */
[--C-:B------:R-:W-:Y:S02]  /*7f40*/  HADD2.F32 R25, -RZ, R29.reuse.H0_H0 ;  /* 0x2000001dff197230 */ /* 0x100fe40000004100 */
[----:B------:R-:W-:Y:S02]  /*7f50*/  HADD2.F32 R28, -RZ, R30.H0_H0 ;  /* 0x2000001eff1c7230 */ /* 0x000fe40000004100 */
[--C-:B------:R-:W-:Y:S02]  /*7f60*/  HADD2.F32 R32, -RZ, R36.reuse.H0_H0 ;  /* 0x20000024ff207230 */ /* 0x100fe40000004100 */
[----:B------:R-:W-:Y:S01]  /*7f70*/  HADD2.F32 R33, -RZ, R36.H1_H1 ;  /* 0x30000024ff217230 */ /* 0x000fe20000004100 */
[----:B------:R-:W2:Y:S01]  /*7f80*/  LDTM.16dp256bit.x4 R4, tmem[UR4+0x20] ;  /* 0x00002004000479ee */ /* 0x000ea20008120000 */
[----:B------:R-:W-:Y:S01]  /*7f90*/  NOP ;  /* 0x0000000000007918 */ /* 0x000fe20000000000 */
[----:B------:R-:W-:Y:S01]  /*7fa0*/  R2UR UR4, R27 ;  /* 0x000000001b0472ca */ /* 0x000fe200000e0000 */
[----:B------:R-:W-:Y:S02]  /*7fb0*/  HADD2.F32 R27, -RZ, R29.H1_H1 ;  /* 0x3000001dff1b7230 */ /* 0x000fe40000004100 */
[----:B------:R-:W-:Y:S02]  /*7fc0*/  HADD2.F32 R29, -RZ, R30.H1_H1 ;  /* 0x3000001eff1d7230 */ /* 0x000fe40000004100 */
[--C-:B------:R-:W-:Y:S02]  /*7fd0*/  HADD2.F32 R30, -RZ, R31.reuse.H0_H0 ;  /* 0x2000001fff1e7230 */ /* 0x100fe40000004100 */
[----:B------:R-:W-:Y:S02]  /*7fe0*/  HADD2.F32 R31, -RZ, R31.H1_H1 ;  /* 0x3000001fff1f7230 */ /* 0x000fe40000004100 */
[--C-:B------:R-:W-:Y:S02]  /*7ff0*/  HADD2.F32 R34, -RZ, R37.reuse.H0_H0 ;  /* 0x20000025ff227230 */ /* 0x100fe40000004100 */
[----:B------:R-:W-:Y:S02]  /*8000*/  HADD2.F32 R35, -RZ, R37.H1_H1 ;  /* 0x30000025ff237230 */ /* 0x000fe40000004100 */
[----:B------:R-:W-:Y:S01]  /*8010*/  UIADD3 UR4, UPT, UPT, UR4, 0x200, URZ ;  /* 0x0000020004047890 */ /* 0x000fe2000fffe0ff */
[--C-:B------:R-:W-:Y:S02]  /*8020*/  HADD2.F32 R36, -RZ, R38.reuse.H0_H0 ;  /* 0x20000026ff247230 */ /* 0x100fe40000004100 */
[----:B------:R-:W-:Y:S02]  /*8030*/  HADD2.F32 R37, -RZ, R38.H1_H1 ;  /* 0x30000026ff257230 */ /* 0x000fe40000004100 */
[--C-:B------:R-:W-:Y:S02]  /*8040*/  HADD2.F32 R38, -RZ, R39.reuse.H0_H0 ;  /* 0x20000027ff267230 */ /* 0x100fe40000004100 */
[----:B------:R-:W-:Y:S02]  /*8050*/  HADD2.F32 R39, -RZ, R39.H1_H1 ;  /* 0x30000027ff277230 */ /* 0x000fe40000004100 */
[C---:B--2---:R-:W-:Y:S01]  /*8060*/  FMUL R4, R24.reuse, R4 ;  /* 0x0000000418047220 */ /* 0x044fe20000400000 */
[----:B-1----:R-:W-:Y:S01]  /*8070*/  UPRMT UR4, UR5, 0x654, UR4 ;  /* 0x0000065405047896 */ /* 0x002fe20008000004 */
[C---:B------:R-:W-:Y:S01]  /*8080*/  FMUL R5, R24.reuse, R5 ;  /* 0x0000000518057220 */ /* 0x040fe20000400000 */
[----:B------:R-:W-:Y:S01]  /*8090*/  FMUL R6, R24, R6 ;  /* 0x0000000618067220 */ /* 0x000fe20000400000 */
[----:B------:R-:W-:Y:S01]  /*80a0*/  FFMA R4, R26, R20, R4 ;  /* 0x000000141a047223 */ /* 0x000fe20000000004 */
[----:B------:R-:W-:Y:S01]  /*80b0*/  FMUL R7, R24, R7 ;  /* 0x0000000718077220 */ /* 0x000fe20000400000 */
[C---:B------:R-:W-:Y:S01]  /*80c0*/  FFMA R5, R26.reuse, R21, R5 ;  /* 0x000000151a057223 */ /* 0x040fe20000000005 */
[----:B------:R-:W-:Y:S01]  /*80d0*/  FFMA R6, R26, R25, R6 ;  /* 0x000000191a067223 */ /* 0x000fe20000000006 */
[----:B------:R-:W-:Y:S01]  /*80e0*/  FMUL R8, R24, R8 ;  /* 0x0000000818087220 */ /* 0x000fe20000400000 */
[----:B------:R-:W-:Y:S01]  /*80f0*/  FFMA R7, R26, R27, R7 ;  /* 0x0000001b1a077223 */ /* 0x000fe20000000007 */
[----:B------:R-:W-:Y:S01]  /*8100*/  FMUL R9, R24, R9 ;  /* 0x0000000918097220 */ /* 0x000fe20000400000 */
[----:B------:R-:W-:Y:S01]  /*8110*/  F2FP.F16.F32.PACK_AB R4, R5, R4 ;  /* 0x000000040504723e */ /* 0x000fe200000000ff */
[----:B------:R-:W-:Y:S01]  /*8120*/  SYNCS.ARRIVE.TRANS64.RED.A1T0 RZ, [UR4], RZ ;  /* 0x000000ffffff79a7 */ /* 0x000fe20008100404 */
[C---:B------:R-:W-:Y:S01]  /*8130*/  FFMA R8, R26.reuse, R28, R8 ;  /* 0x0000001c1a087223 */ /* 0x040fe20000000008 */
[----:B------:R-:W-:Y:S01]  /*8140*/  F2FP.F16.F32.PACK_AB R5, R7, R6 ;  /* 0x000000060705723e */ /* 0x000fe200000000ff */
[----:B------:R-:W-:Y:S01]  /*8150*/  FFMA R9, R26, R29, R9 ;  /* 0x0000001d1a097223 */ /* 0x000fe20000000009 */
[C---:B------:R-:W-:Y:S01]  /*8160*/  FMUL R10, R24.reuse, R10 ;  /* 0x0000000a180a7220 */ /* 0x040fe20000400000 */
[C---:B------:R-:W-:Y:S01]  /*8170*/  FMUL R11, R24.reuse, R11 ;  /* 0x0000000b180b7220 */ /* 0x040fe20000400000 */
[C---:B------:R-:W-:Y:S01]  /*8180*/  FMUL R0, R24.reuse, R12 ;  /* 0x0000000c18007220 */ /* 0x040fe20000400000 */
[----:B------:R-:W-:Y:S01]  /*8190*/  FMUL R2, R24, R13 ;  /* 0x0000000d18027220 */ /* 0x000fe20000400000 */
[----:B------:R-:W-:Y:S01]  /*81a0*/  FFMA R10, R26, R30, R10 ;  /* 0x0000001e1a0a7223 */ /* 0x000fe2000000000a */
[----:B------:R-:W-:Y:S01]  /*81b0*/  FMUL R3, R24, R14 ;  /* 0x0000000e18037220 */ /* 0x000fe20000400000 */
[----:B------:R-:W-:Y:S01]  /*81c0*/  F2FP.F16.F32.PACK_AB R6, R9, R8 ;  /* 0x000000080906723e */ /* 0x000fe200000000ff */
[----:B------:R-:W-:Y:S01]  /*81d0*/  FFMA R11, R26, R31, R11 ;  /* 0x0000001f1a0b7223 */ /* 0x000fe2000000000b */
[C---:B------:R-:W-:Y:S01]  /*81e0*/  FMUL R15, R24.reuse, R15 ;  /* 0x0000000f180f7220 */ /* 0x040fe20000400000 */
[----:B------:R-:W-:Y:S01]  /*81f0*/  FMUL R12, R24, R16 ;  /* 0x00000010180c7220 */ /* 0x000fe20000400000 */
[----:B------:R-:W-:Y:S01]  /*8200*/  FFMA R0, R26, R32, R0 ;  /* 0x000000201a007223 */ /* 0x000fe20000000000 */
[----:B------:R-:W-:Y:S01]  /*8210*/  MOV R8, UR40 ;  /* 0x0000002800087c02 */ /* 0x000fe20008000f00 */
[----:B------:R-:W-:Y:S01]  /*8220*/  FMUL R13, R24, R17 ;  /* 0x00000011180d7220 */ /* 0x000fe20000400000 */
[----:B------:R-:W-:Y:S01]  /*8230*/  FFMA R2, R26, R33, R2 ;  /* 0x000000211a027223 */ /* 0x000fe20000000002 */
[----:B------:R-:W-:Y:S01]  /*8240*/  FMUL R14, R24, R18 ;  /* 0x00000012180e7220 */ /* 0x000fe20000400000 */
[C---:B------:R-:W-:Y:S01]  /*8250*/  FFMA R3, R26.reuse, R34, R3 ;  /* 0x000000221a037223 */ /* 0x040fe20000000003 */
[----:B------:R-:W-:Y:S01]  /*8260*/  FFMA R15, R26, R35, R15 ;  /* 0x000000231a0f7223 */ /* 0x000fe2000000000f */
[----:B------:R-:W-:Y:S01]  /*8270*/  FMUL R19, R24, R19 ;  /* 0x0000001318137220 */ /* 0x000fe20000400000 */
[----:B------:R-:W-:Y:S01]  /*8280*/  FFMA R12, R26, R36, R12 ;  /* 0x000000241a0c7223 */ /* 0x000fe2000000000c */
        /* <DEDUP_REMOVED lines=25> */
[----:B------:R-:W-:Y:S01]  /*8420*/  R2UR UR12, R57 ;  /* 0x00000000390c72ca */ /* 0x000fe200000e0000 */
[----:B------:R-:W-:Y:S01]  /*8430*/  UIADD3 UR9, UPT, UPT, UR41, 0x20, URZ ;  /* 0x0000002029097890 */ /* 0x000fe2000fffe0ff */
[----:B------:R-:W-:Y:S01]  /*8440*/  R2UR UR13, R58 ;  /* 0x000000003a0d72ca */ /* 0x000fe200000e0000 */
[----:B------:R-:W-:Y:S02]  /*8450*/  UIADD3 UR8, UPT, UPT, UR5, 0x400, URZ ;  /* 0x0000040005087890 */ /* 0x000fe4000fffe0ff */
[----:B--2---:R-:W-:Y:S04]  /*8460*/  UIADD3 UR4, UP0, UPT, UR6, 0x780, URZ ;  /* 0x0000078006047890 */ /* 0x004fe8000ff1e0ff */
[----:B------:R-:W-:Y:S09]  /*8470*/  UIADD3.X UR5, UPT, UPT, URZ, UR7, URZ, UP0, !UPT ;  /* 0x00000007ff057290 */ /* 0x000ff200087fe4ff */
[----:B------:R2:W-:Y:S02]  /*8480*/  UTMASTG.5D.IM2COL [UR8], [UR4] ;  /* 0x00000008040073b5 */ /* 0x0005e40008060000 */
[----:B--2---:R0:W-:Y:S02]  /*8490*/  UTMACMDFLUSH ;  /* 0x00000000000079b7 */ /* 0x0041e40000000000 */
.L_x_128:
[----:B------:R-:W-:Y:S05]  /*84a0*/  BSYNC.RECONVERGENT B0 ;  /* 0x0000000000007941 */ /* 0x000fea0003800200 */
.L_x_127:
[----:B------:R-:W-:Y:S01]  /*84b0*/  UIADD3 UR4, UPT, UPT, UR40, 0x1, URZ ;  /* 0x0000000128047890 */ /* 0x000fe2000fffe0ff */
[----:B------:R-:W-:Y:S03]  /*84c0*/  BSSY.RECONVERGENT B0, `(.L_x_129) ;  /* 0x0000008000007945 */ /* 0x000fe60003800200 */
[----:B------:R-:W-:Y:S04]  /*84d0*/  UISETP.NE.AND UP0, UPT, UR4, 0x3, UPT ;  /* 0x000000030400788c */ /* 0x000fe8000bf05270 */
[----:B------:R-:W-:Y:S02]  /*84e0*/  UISETP.EQ.XOR UP1, UPT, UR42, 0x3, !UP0 ;  /* 0x000000032a00788c */ /* 0x000fe4000c722a70 */
[----:B------:R-:W-:Y:S02]  /*84f0*/  USEL UR50, UR4, URZ, UP0 ;  /* 0x000000ff04327287 */ /* 0x000fe40008000000 */
[----:B------:R-:W-:Y:S04]  /*8500*/  USEL UR5, URZ, 0x1, !UP1 ;  /* 0x00000001ff057887 */ /* 0x000fe8000c800000 */
[----:B------:R-:W-:Y:S01]  /*8510*/  ULOP3.LUT UR55, UR55, UR5, URZ, 0x3c, !UPT ;  /* 0x0000000537377292 */ /* 0x000fe2000f8e3cff */
[----:B------:R-:W-:Y:S11]  /*8520*/  @P0 BRA `(.L_x_130) ;  /* 0x0000000000040947 */ /* 0x000ff60003800000 */
[----:B------:R-:W-:Y:S04]  /*8530*/  DEPBAR.LE SB0, 0x1 ;  /* 0x000080400000791a */ /* 0x000fe80000000000 */
.L_x_130:
[----:B------:R-:W-:Y:S05]  /*8540*/  BSYNC.RECONVERGENT B0 ;  /* 0x0000000000007941 */ /* 0x000fea0003800200 */
.L_x_129:
[----:B------:R-:W-:Y:S01]  /*8550*/  BAR.SYNC.DEFER_BLOCKING 0x1, 0x80 ;  /* 0x0042000000007b1d */ /* 0x000fe20000010000 */
[----:B------:R-:W-:Y:S01]  /*8560*/  UISETP.NE.AND UP0, UPT, UR54, -0x2, UPT ;  /* 0xfffffffe3600788c */ /* 0x000fe2000bf05270 */
[----:B------:R-:W-:Y:S08]  /*8570*/  IADD3 R22, PT, PT, R22, 0x1, RZ ;  /* 0x0000000116167810 */ /* 0x000ff00007ffe0ff */
[----:B------:R-:W-:Y:S05]  /*8580*/  BRA.U !UP0, `(.L_x_131) ;  /* 0x0000000108287547 */ /* 0x000fea000b800000 */
[----:B------:R-:W2:Y:S01]  /*8590*/  S2R R0, SR_CgaCtaId ;  /* 0x0000000000007919 */ /* 0x000ea20000008800 */
[----:B------:R-:W-:Y:S01]  /*85a0*/  ISETP.NE.AND P0, PT, R63, RZ, PT ;  /* 0x000000ff3f00720c */ /* 0x000fe20003f05270 */
[----:B------:R-:W-:Y:S01]  /*85b0*/  IMAD.U32 R2, RZ, RZ, UR52 ;  /* 0x00000034ff027e24 */ /* 0x000fe2000f8e00ff */
[----:B------:R-:W-:Y:S04]  /*85c0*/  UIADD3 UR4, UPT, UPT, UR52, 0x1, URZ ;  /* 0x0000000134047890 */ /* 0x000fe8000fffe0ff */
[----:B------:R-:W-:Y:S04]  /*85d0*/  UISETP.NE.AND UP0, UPT, UR4, 0x3, UPT ;  /* 0x000000030400788c */ /* 0x000fe8000bf05270 */
[----:B------:R-:W-:Y:S03]  /*85e0*/  USEL UR52, UR4, URZ, UP0 ;  /* 0x000000ff04347287 */ /* 0x000fe60008000000 */
[----:B------:R-:W-:Y:S05]  /*85f0*/  @P0 LEA R2, R2, UR49, 0x3 ;  /* 0x0000003102020c11 */ /* 0x000fea000f8e18ff */
[----:B------:R-:W-:Y:S05]  /*8600*/  @P0 VIADD R2, R2, 0x1b8 ;  /* 0x000001b802020836 */ /* 0x000fea0000000000 */
[----:B--2---:R-:W-:Y:S04]  /*8610*/  @P0 PRMT R0, R0, 0x654, R2 ;  /* 0x0000065400000816 */ /* 0x004fe80000000002 */
[----:B------:R2:W-:Y:S03]  /*8620*/  @P0 SYNCS.ARRIVE.TRANS64.RED.A1T0 RZ, [R0+URZ], RZ ;  /* 0x000000ff00ff09a7 */ /* 0x0005e600081004ff */
.L_x_131:
[----:B------:R-:W-:Y:S01]  /*8630*/  R2UR UR6, R62 ;  /* 0x000000003e0672ca */ /* 0x000fe200000e0000 */
[----:B------:R-:W-:Y:S01]  /*8640*/  UIADD3 UR54, UPT, UPT, UR54, 0x2, URZ ;  /* 0x0000000236367890 */ /* 0x000fe2000fffe0ff */
[----:B------:R-:W-:Y:S02]  /*8650*/  R2UR UR5, R52 ;  /* 0x00000000340572ca */ /* 0x000fe400000e0000 */
[----:B------:R-:W-:Y:S02]  /*8660*/  R2UR UR4, R53 ;  /* 0x00000000350472ca */ /* 0x000fe400000e0000 */
[----:B------:R-:W-:Y:S02]  /*8670*/  R2UR UR53, R56 ;  /* 0x00000000383572ca */ /* 0x000fe400000e0000 */
[----:B------:R-:W-:Y:S02]  /*8680*/  ISETP.NE.AND P0, PT, R22, 0x2, PT ;  /* 0x000000021600780c */ /* 0x000fe40003f05270 */
[----:B------:R-:W-:Y:S02]  /*8690*/  LOP3.LUT R44, R44, 0x1, RZ, 0x3c, !PT ;  /* 0x000000012c2c7812 */ /* 0x000fe400078e3cff */
[----:B--2---:R-:W-:Y:S01]  /*86a0*/  SEL R0, RZ, 0x1, P0 ;  /* 0x00000001ff007807 */ /* 0x004fe20000000000 */
[----:B------:R-:W-:Y:S01]  /*86b0*/  UISETP.NE.AND UP0, UPT, UR6, URZ, UPT ;  /* 0x000000ff0600728c */ /* 0x000fe2000bf05270 */
[----:B------:R-:W-:Y:S01]  /*86c0*/  SEL R22, R22, RZ, P0 ;  /* 0x000000ff16167207 */ /* 0x000fe20000000000 */
[----:B------:R-:W-:Y:S01]  /*86d0*/  UIADD3 UR23, UPT, UPT, UR36, UR5, URZ ;  /* 0x0000000524177290 */ /* 0x000fe2000fffe0ff */
[----:B------:R-:W-:Y:S01]  /*86e0*/  LOP3.LUT R45, R45, R0, RZ, 0x3c, !PT ;  /* 0x000000002d2d7212 */ /* 0x000fe200078e3cff */
[----:B------:R-:W-:Y:S05]  /*86f0*/  UIADD3 UR51, UPT, UPT, UR37, UR4, URZ ;  /* 0x0000000425337290 */ /* 0x000fea000fffe0ff */
[----:B------:R-:W-:Y:S07]  /*8700*/  BRA.U UP0, `(.L_x_132) ;  /* 0xffffffdd00007547 */ /* 0x000fee000b83ffff */
[----:B------:R-:W-:-:S13]  /*8710*/  R2UR UR4, R54 ;  /* 0x00000000360472ca */ /* 0x000fda00000e0000 */
[----:B------:R-:W-:-:S09]  /*8720*/  UISETP.NE.AND UP0, UPT, UR4, URZ, UPT ;  /* 0x000000ff0400728c */ /* 0x000fd2000bf05270 */
[----:B------:R-:W-:Y:S05]  /*8730*/  BRA.U !UP0, `(.L_x_133) ;  /* 0x0000000108487547 */ /* 0x000fea000b800000 */
[----:B------:R-:W2:Y:S02]  /*8740*/  LDCU.64 UR4, c[0x0][0x990] ;  /* 0x00013200ff0477ac */ /* 0x000ea40008000a00 */
[----:B--2---:R-:W-:-:S04]  /*8750*/  UISETP.NE.U32.AND UP0, UPT, UR4, URZ, UPT ;  /* 0x000000ff0400728c */ /* 0x004fc8000bf05070 */
[----:B------:R-:W-:-:S09]  /*8760*/  UISETP.NE.AND.EX UP0, UPT, UR5, URZ, UPT, UP0 ;  /* 0x000000ff0500728c */ /* 0x000fd2000bf05300 */
[----:B------:R-:W-:Y:S05]  /*8770*/  BRA.U UP0, `(.L_x_134) ;  /* 0x00000001000c7547 */ /* 0x000fea000b800000 */
[----:B------:R-:W-:-:S13]  /*8780*/  FSETP.NEU.AND P0, PT, R26, RZ, PT ;  /* 0x000000ff1a00720b */ /* 0x000fda0003f0d000 */
[----:B------:R-:W-:Y:S05]  /*8790*/  @!P0 EXIT ;  /* 0x000000000000894d */ /* 0x000fea0003800000 */
[----:B------:R-:W-:Y:S05]  /*87a0*/  BRA `(.L_x_133) ;  /* 0x00000000002c7947 */ /* 0x000fea0003800000 */
.L_x_134:
[----:B------:R-:W-:Y:S01]  /*87b0*/  ISETP.NE.AND P0, PT, R61, RZ, PT ;  /* 0x000000ff3d00720c */ /* 0x000fe20003f05270 */
[----:B------:R-:W-:-:S12]  /*87c0*/  BSSY.RECONVERGENT B0, `(.L_x_133) ;  /* 0x0000009000007945 */ /* 0x000fd80003800200 */
[----:B------:R-:W-:Y:S05]  /*87d0*/  @P0 BRA `(.L_x_135) ;  /* 0x0000000000140947 */ /* 0x000fea0003800000 */
[----:B------:R-:W2:Y:S02]  /*87e0*/  LDCU.64 UR4, c[0x0][0x988] ;  /* 0x00013100ff0477ac */ /* 0x000ea40008000a00 */
[----:B--2---:R-:W-:-:S04]  /*87f0*/  ISETP.NE.U32.AND P0, PT, RZ, UR4, PT ;  /* 0x00000004ff007c0c */ /* 0x004fc8000bf05070 */
[----:B------:R-:W-:-:S13]  /*8800*/  ISETP.NE.AND.EX P0, PT, RZ, UR5, PT, P0 ;  /* 0x00000005ff007c0c */ /* 0x000fda000bf05300 */
[----:B------:R-:W-:Y:S05]  /*8810*/  @!P0 EXIT ;  /* 0x000000000000894d */ /* 0x000fea0003800000 */
[----:B------:R-:W-:Y:S05]  /*8820*/  BRA `(.L_x_136) ;  /* 0x0000000000087947 */ /* 0x000fea0003800000 */
.L_x_135:
[----:B------:R-:W-:-:S13]  /*8830*/  FSETP.NEU.AND P0, PT, R26, RZ, PT ;  /* 0x000000ff1a00720b */ /* 0x000fda0003f0d000 */
[----:B------:R-:W-:Y:S05]  /*8840*/  @!P0 EXIT ;  /* 0x000000000000894d */ /* 0x000fea0003800000 */
.L_x_136:
[----:B------:R-:W-:Y:S05]  /*8850*/  BSYNC.RECONVERGENT B0 ;  /* 0x0000000000007941 */ /* 0x000fea0003800200 */
.L_x_133:
[----:B------:R-:W2:Y:S01]  /*8860*/  S2UR UR5, SR_CgaCtaId ;  /* 0x00000000000579c3 */ /* 0x000ea20000008800 */
[----:B------:R-:W-:Y:S01]  /*8870*/  ULEA UR4, UR52, UR49, 0x3 ;  /* 0x0000003134047291 */ /* 0x000fe2000f8e18ff */
[----:B------:R-:W-:-:S04]  /*8880*/  DEPBAR.LE SB0, 0x0 ;  /* 0x000080000000791a */ /* 0x000fc80000000000 */
[----:B------:R-:W-:-:S04]  /*8890*/  UIADD3 UR4, UPT, UPT, UR4, 0x1b8, URZ ;  /* 0x000001b804047890 */ /* 0x000fc8000fffe0ff */
[----:B--2---:R-:W-:-:S09]  /*88a0*/  UPRMT UR4, UR5, 0x654, UR4 ;  /* 0x0000065405047896 */ /* 0x004fd20008000004 */
[----:B------:R-:W-:Y:S01]  /*88b0*/  SYNCS.ARRIVE.TRANS64.RED.A1T0 RZ, [UR4], RZ ;  /* 0x000000ffffff79a7 */ /* 0x000fe20008100404 */
[----:B------:R-:W-:Y:S05]  /*88c0*/  EXIT ;  /* 0x000000000000794d */ /* 0x000fea0003800000 */
.L_x_25:
[----:B------:R-:W-:Y:S07]  /*88d0*/  MOV R0, UR9 ;  /* 0x0000000900007c02 */ /* 0x000fee0008000f00 */
.L_x_137:
[----:B--2---:R2:W3:Y:S02]  /*88e0*/  SYNCS.PHASECHK.TRANS64.TRYWAIT P0, [R0+URZ+0xd0], R5 ;  /* 0x0000d005000075a7 */ /* 0x0044e400080011ff */
[----:B---3--:R-:W-:Y:S05]  /*88f0*/  @!P0 NANOSLEEP.SYNCS 0x989680 ;  /* 0x009896800000895d */ /* 0x008fea0003900000 */
[----:B------:R-:W3:Y:S02]  /*8900*/  @!P0 SYNCS.PHASECHK.TRANS64 P0, [R0+URZ+0xd0], R5 ;  /* 0x0000d005000085a7 */ /* 0x000ee400080010ff */
[----:B---3--:R-:W-:Y:S05]  /*8910*/  @!P0 BRA `(.L_x_137) ;  /* 0xfffffffc00f08947 */ /* 0x008fea000383ffff */
[----:B------:R-:W-:Y:S05]  /*8920*/  BRA `(.L_x_24) ;  /* 0xffffff94001c7947 */ /* 0x000fea000383ffff */
.L_x_32:
[----:B------:R-:W-:Y:S07]  /*8930*/  MOV R0, UR9 ;  /* 0x0000000900007c02 */ /* 0x000fee0008000f00 */
.L_x_138:
[----:B-1----:R1:W2:Y:S02]  /*8940*/  SYNCS.PHASECHK.TRANS64.TRYWAIT P0, [R0+URZ+0xd0], R5 ;  /* 0x0000d005000075a7 */ /* 0x0022a400080011ff */
[----:B--2---:R-:W-:Y:S05]  /*8950*/  @!P0 NANOSLEEP.SYNCS 0x989680 ;  /* 0x009896800000895d */ /* 0x004fea0003900000 */
[----:B------:R-:W2:Y:S02]  /*8960*/  @!P0 SYNCS.PHASECHK.TRANS64 P0, [R0+URZ+0xd0], R5 ;  /* 0x0000d005000085a7 */ /* 0x000ea400080010ff */
[----:B--2---:R-:W-:Y:S05]  /*8970*/  @!P0 BRA `(.L_x_138) ;  /* 0xfffffffc00f08947 */ /* 0x004fea000383ffff */
[----:B------:R-:W-:Y:S05]  /*8980*/  BRA `(.L_x_31) ;  /* 0xffffff9800b87947 */ /* 0x000fea000383ffff */
.L_x_37:
[----:B-1----:R-:W-:-:S07]  /*8990*/  MOV R0, UR29 ;  /* 0x0000001d00007c02 */ /* 0x002fce0008000f00 */
.L_x_139:
[----:B-1----:R1:W2:Y:S02]  /*89a0*/  SYNCS.PHASECHK.TRANS64.TRYWAIT P0, [R0+URZ+0x1e0], R4 ;  /* 0x0001e004000075a7 */ /* 0x0022a400080011ff */
[----:B--2---:R-:W-:Y:S05]  /*89b0*/  @!P0 NANOSLEEP.SYNCS 0x989680 ;  /* 0x009896800000895d */ /* 0x004fea0003900000 */
[----:B------:R-:W2:Y:S02]  /*89c0*/  @!P0 SYNCS.PHASECHK.TRANS64 P0, [R0+URZ+0x1e0], R4 ;  /* 0x0001e004000085a7 */ /* 0x000ea400080010ff */
[----:B--2---:R-:W-:Y:S05]  /*89d0*/  @!P0 BRA `(.L_x_139) ;  /* 0xfffffffc00f08947 */ /* 0x004fea000383ffff */
[----:B------:R-:W-:Y:S05]  /*89e0*/  BRA `(.L_x_140) ;  /* 0xffffff9c009c7947 */ /* 0x000fea000383ffff */
.L_x_41:
[----:B------:R-:W-:-:S07]  /*89f0*/  MOV R0, UR4 ;  /* 0x0000000400007c02 */ /* 0x000fce0008000f00 */
.L_x_141:
[----:B-1----:R1:W2:Y:S02]  /*8a00*/  SYNCS.PHASECHK.TRANS64.TRYWAIT P0, [R0+URZ], R2 ;  /* 0x00000002000075a7 */ /* 0x0022a400080011ff */
[----:B--2---:R-:W-:Y:S05]  /*8a10*/  @!P0 NANOSLEEP.SYNCS 0x989680 ;  /* 0x009896800000895d */ /* 0x004fea0003900000 */
[----:B------:R-:W2:Y:S02]  /*8a20*/  @!P0 SYNCS.PHASECHK.TRANS64 P0, [R0+URZ], R2 ;  /* 0x00000002000085a7 */ /* 0x000ea400080010ff */
[----:B--2---:R-:W-:Y:S05]  /*8a30*/  @!P0 BRA `(.L_x_141) ;  /* 0xfffffffc00f08947 */ /* 0x004fea000383ffff */
[----:B------:R-:W-:Y:S05]  /*8a40*/  BRA `(.L_x_142) ;  /* 0xffffffa400307947 */ /* 0x000fea000383ffff */
.L_x_42:
[----:B------:R-:W-:-:S07]  /*8a50*/  MOV R0, UR5 ;  /* 0x0000000500007c02 */ /* 0x000fce0008000f00 */
.L_x_143:
[----:B-1----:R1:W2:Y:S02]  /*8a60*/  SYNCS.PHASECHK.TRANS64.TRYWAIT P0, [R0+URZ], R3 ;  /* 0x00000003000075a7 */ /* 0x0022a400080011ff */
[----:B--2---:R-:W-:Y:S05]  /*8a70*/  @!P0 NANOSLEEP.SYNCS 0x989680 ;  /* 0x009896800000895d */ /* 0x004fea0003900000 */
[----:B------:R-:W2:Y:S02]  /*8a80*/  @!P0 SYNCS.PHASECHK.TRANS64 P0, [R0+URZ], R3 ;  /* 0x00000003000085a7 */ /* 0x000ea400080010ff */
[----:B--2---:R-:W-:Y:S05]  /*8a90*/  @!P0 BRA `(.L_x_143) ;  /* 0xfffffffc00f08947 */ /* 0x004fea000383ffff */
[----:B------:R-:W-:Y:S05]  /*8aa0*/  BRA `(.L_x_144) ;  /* 0xffffffa4003c7947 */ /* 0x000fea000383ffff */
.L_x_43:
[----:B------:R-:W-:-:S07]  /*8ab0*/  MOV R0, UR5 ;  /* 0x0000000500007c02 */ /* 0x000fce0008000f00 */
.L_x_145:
[----:B-1----:R1:W2:Y:S02]  /*8ac0*/  SYNCS.PHASECHK.TRANS64.TRYWAIT P0, [R0+URZ], R3 ;  /* 0x00000003000075a7 */ /* 0x0022a400080011ff */
[----:B--2---:R-:W-:Y:S05]  /*8ad0*/  @!P0 NANOSLEEP.SYNCS 0x989680 ;  /* 0x009896800000895d */ /* 0x004fea0003900000 */
[----:B------:R-:W2:Y:S02]  /*8ae0*/  @!P0 SYNCS.PHASECHK.TRANS64 P0, [R0+URZ], R3 ;  /* 0x00000003000085a7 */ /* 0x000ea400080010ff */
[----:B--2---:R-:W-:Y:S05]  /*8af0*/  @!P0 BRA `(.L_x_145) ;  /* 0xfffffffc00f08947 */ /* 0x004fea000383ffff */
[----:B------:R-:W-:Y:S05]  /*8b00*/  BRA `(.L_x_146) ;  /* 0xffffffa400487947 */ /* 0x000fea000383ffff */
.L_x_44:
[----:B------:R-:W-:-:S07]  /*8b10*/  MOV R0, UR5 ;  /* 0x0000000500007c02 */ /* 0x000fce0008000f00 */
.L_x_147:
[----:B-1----:R1:W2:Y:S02]  /*8b20*/  SYNCS.PHASECHK.TRANS64.TRYWAIT P0, [R0+URZ], R3 ;  /* 0x00000003000075a7 */ /* 0x0022a400080011ff */
[----:B--2---:R-:W-:Y:S05]  /*8b30*/  @!P0 NANOSLEEP.SYNCS 0x989680 ;  /* 0x009896800000895d */ /* 0x004fea0003900000 */
[----:B------:R-:W2:Y:S02]  /*8b40*/  @!P0 SYNCS.PHASECHK.TRANS64 P0, [R0+URZ], R3 ;  /* 0x00000003000085a7 */ /* 0x000ea400080010ff */
[----:B--2---:R-:W-:Y:S05]  /*8b50*/  @!P0 BRA `(.L_x_147) ;  /* 0xfffffffc00f08947 */ /* 0x004fea000383ffff */
[----:B------:R-:W-:Y:S05]  /*8b60*/  BRA `(.L_x_148) ;  /* 0xffffffa400547947 */ /* 0x000fea000383ffff */
.L_x_45:
[----:B------:R-:W-:-:S07]  /*8b70*/  MOV R0, UR5 ;  /* 0x0000000500007c02 */ /* 0x000fce0008000f00 */
.L_x_149:
[----:B-1----:R1:W2:Y:S02]  /*8b80*/  SYNCS.PHASECHK.TRANS64.TRYWAIT P0, [R0+URZ], R3 ;  /* 0x00000003000075a7 */ /* 0x0022a400080011ff */
[----:B--2---:R-:W-:Y:S05]  /*8b90*/  @!P0 NANOSLEEP.SYNCS 0x989680 ;  /* 0x009896800000895d */ /* 0x004fea0003900000 */
[----:B------:R-:W2:Y:S02]  /*8ba0*/  @!P0 SYNCS.PHASECHK.TRANS64 P0, [R0+URZ], R3 ;  /* 0x00000003000085a7 */ /* 0x000ea400080010ff */
[----:B--2---:R-:W-:Y:S05]  /*8bb0*/  @!P0 BRA `(.L_x_149) ;  /* 0xfffffffc00f08947 */ /* 0x004fea000383ffff */
[----:B------:R-:W-:Y:S05]  /*8bc0*/  BRA `(.L_x_150) ;  /* 0xffffffa400607947 */ /* 0x000fea000383ffff */
.L_x_46:
[----:B------:R-:W-:-:S07]  /*8bd0*/  MOV R0, UR5 ;  /* 0x0000000500007c02 */ /* 0x000fce0008000f00 */
.L_x_151:
[----:B-1----:R1:W2:Y:S02]  /*8be0*/  SYNCS.PHASECHK.TRANS64.TRYWAIT P0, [R0+URZ], R3 ;  /* 0x00000003000075a7 */ /* 0x0022a400080011ff */
[----:B--2---:R-:W-:Y:S05]  /*8bf0*/  @!P0 NANOSLEEP.SYNCS 0x989680 ;  /* 0x009896800000895d */ /* 0x004fea0003900000 */
[----:B------:R-:W2:Y:S02]  /*8c00*/  @!P0 SYNCS.PHASECHK.TRANS64 P0, [R0+URZ], R3 ;  /* 0x00000003000085a7 */ /* 0x000ea400080010ff */
[----:B--2---:R-:W-:Y:S05]  /*8c10*/  @!P0 BRA `(.L_x_151) ;  /* 0xfffffffc00f08947 */ /* 0x004fea000383ffff */
[----:B------:R-:W-:Y:S05]  /*8c20*/  BRA `(.L_x_152) ;  /* 0xffffffa4006c7947 */ /* 0x000fea000383ffff */
.L_x_47:
[----:B------:R-:W-:-:S07]  /*8c30*/  MOV R0, UR5 ;  /* 0x0000000500007c02 */ /* 0x000fce0008000f00 */
.L_x_153:
[----:B-1----:R1:W2:Y:S02]  /*8c40*/  SYNCS.PHASECHK.TRANS64.TRYWAIT P0, [R0+URZ], R3 ;  /* 0x00000003000075a7 */ /* 0x0022a400080011ff */
[----:B--2---:R-:W-:Y:S05]  /*8c50*/  @!P0 NANOSLEEP.SYNCS 0x989680 ;  /* 0x009896800000895d */ /* 0x004fea0003900000 */
[----:B------:R-:W2:Y:S02]  /*8c60*/  @!P0 SYNCS.PHASECHK.TRANS64 P0, [R0+URZ], R3 ;  /* 0x00000003000085a7 */ /* 0x000ea400080010ff */
[----:B--2---:R-:W-:Y:S05]  /*8c70*/  @!P0 BRA `(.L_x_153) ;  /* 0xfffffffc00f08947 */ /* 0x004fea000383ffff */
[----:B------:R-:W-:Y:S05]  /*8c80*/  BRA `(.L_x_154) ;  /* 0xffffffa400787947 */ /* 0x000fea000383ffff */
.L_x_48:
[----:B------:R-:W-:-:S07]  /*8c90*/  MOV R0, UR5 ;  /* 0x0000000500007c02 */ /* 0x000fce0008000f00 */
.L_x_155:
[----:B-1----:R1:W2:Y:S02]  /*8ca0*/  SYNCS.PHASECHK.TRANS64.TRYWAIT P0, [R0+URZ], R3 ;  /* 0x00000003000075a7 */ /* 0x0022a400080011ff */
[----:B--2---:R-:W-:Y:S05]  /*8cb0*/  @!P0 NANOSLEEP.SYNCS 0x989680 ;  /* 0x009896800000895d */ /* 0x004fea0003900000 */
[----:B------:R-:W2:Y:S02]  /*8cc0*/  @!P0 SYNCS.PHASECHK.TRANS64 P0, [R0+URZ], R3 ;  /* 0x00000003000085a7 */ /* 0x000ea400080010ff */
[----:B--2---:R-:W-:Y:S05]  /*8cd0*/  @!P0 BRA `(.L_x_155) ;  /* 0xfffffffc00f08947 */ /* 0x004fea000383ffff */
[----:B------:R-:W-:Y:S05]  /*8ce0*/  BRA `(.L_x_156) ;  /* 0xffffffa400847947 */ /* 0x000fea000383ffff */
.L_x_49:
[----:B------:R-:W-:-:S07]  /*8cf0*/  MOV R0, UR5 ;  /* 0x0000000500007c02 */ /* 0x000fce0008000f00 */
.L_x_157:
[----:B-1----:R1:W2:Y:S02]  /*8d00*/  SYNCS.PHASECHK.TRANS64.TRYWAIT P0, [R0+URZ], R3 ;  /* 0x00000003000075a7 */ /* 0x0022a400080011ff */
[----:B--2---:R-:W-:Y:S05]  /*8d10*/  @!P0 NANOSLEEP.SYNCS 0x989680 ;  /* 0x009896800000895d */ /* 0x004fea0003900000 */
[----:B------:R-:W2:Y:S02]  /*8d20*/  @!P0 SYNCS.PHASECHK.TRANS64 P0, [R0+URZ], R3 ;  /* 0x00000003000085a7 */ /* 0x000ea400080010ff */
[----:B--2---:R-:W-:Y:S05]  /*8d30*/  @!P0 BRA `(.L_x_157) ;  /* 0xfffffffc00f08947 */ /* 0x004fea000383ffff */
[----:B------:R-:W-:Y:S05]  /*8d40*/  BRA `(.L_x_158) ;  /* 0xffffffa400907947 */ /* 0x000fea000383ffff */
.L_x_50:
[----:B------:R-:W-:-:S07]  /*8d50*/  MOV R0, UR5 ;  /* 0x0000000500007c02 */ /* 0x000fce0008000f00 */
.L_x_159:
[----:B-1----:R1:W2:Y:S02]  /*8d60*/  SYNCS.PHASECHK.TRANS64.TRYWAIT P0, [R0+URZ], R3 ;  /* 0x00000003000075a7 */ /* 0x0022a400080011ff */
[----:B--2---:R-:W-:Y:S05]  /*8d70*/  @!P0 NANOSLEEP.SYNCS 0x989680 ;  /* 0x009896800000895d */ /* 0x004fea0003900000 */
[----:B------:R-:W2:Y:S02]  /*8d80*/  @!P0 SYNCS.PHASECHK.TRANS64 P0, [R0+URZ], R3 ;  /* 0x00000003000085a7 */ /* 0x000ea400080010ff */
[----:B--2---:R-:W-:Y:S05]  /*8d90*/  @!P0 BRA `(.L_x_159) ;  /* 0xfffffffc00f08947 */ /* 0x004fea000383ffff */
[----:B------:R-:W-:Y:S05]  /*8da0*/  BRA `(.L_x_160) ;  /* 0xffffffa4009c7947 */ /* 0x000fea000383ffff */
.L_x_51:
[----:B------:R-:W-:-:S07]  /*8db0*/  MOV R0, UR5 ;  /* 0x0000000500007c02 */ /* 0x000fce0008000f00 */
.L_x_161:
[----:B-1----:R1:W2:Y:S02]  /*8dc0*/  SYNCS.PHASECHK.TRANS64.TRYWAIT P0, [R0+URZ], R3 ;  /* 0x00000003000075a7 */ /* 0x0022a400080011ff */
[----:B--2---:R-:W-:Y:S05]  /*8dd0*/  @!P0 NANOSLEEP.SYNCS 0x989680 ;  /* 0x009896800000895d */ /* 0x004fea0003900000 */
[----:B------:R-:W2:Y:S02]  /*8de0*/  @!P0 SYNCS.PHASECHK.TRANS64 P0, [R0+URZ], R3 ;  /* 0x00000003000085a7 */ /* 0x000ea400080010ff */
[----:B--2---:R-:W-:Y:S05]  /*8df0*/  @!P0 BRA `(.L_x_161) ;  /* 0xfffffffc00f08947 */ /* 0x004fea000383ffff */
[----:B------:R-:W-:Y:S05]  /*8e00*/  BRA `(.L_x_162) ;  /* 0xffffffa400a87947 */ /* 0x000fea000383ffff */
.L_x_52:
[----:B------:R-:W-:-:S07]  /*8e10*/  MOV R0, UR5 ;  /* 0x0000000500007c02 */ /* 0x000fce0008000f00 */
.L_x_163:
[----:B-1----:R1:W2:Y:S02]  /*8e20*/  SYNCS.PHASECHK.TRANS64.TRYWAIT P0, [R0+URZ], R3 ;  /* 0x00000003000075a7 */ /* 0x0022a400080011ff */
[----:B--2---:R-:W-:Y:S05]  /*8e30*/  @!P0 NANOSLEEP.SYNCS 0x989680 ;  /* 0x009896800000895d */ /* 0x004fea0003900000 */
[----:B------:R-:W2:Y:S02]  /*8e40*/  @!P0 SYNCS.PHASECHK.TRANS64 P0, [R0+URZ], R3 ;  /* 0x00000003000085a7 */ /* 0x000ea400080010ff */
[----:B--2---:R-:W-:Y:S05]  /*8e50*/  @!P0 BRA `(.L_x_163) ;  /* 0xfffffffc00f08947 */ /* 0x004fea000383ffff */
[----:B------:R-:W-:Y:S05]  /*8e60*/  BRA `(.L_x_164) ;  /* 0xffffffa400b47947 */ /* 0x000fea000383ffff */
.L_x_53:
[----:B------:R-:W-:-:S07]  /*8e70*/  MOV R0, UR5 ;  /* 0x0000000500007c02 */ /* 0x000fce0008000f00 */
.L_x_165:
[----:B-1----:R1:W2:Y:S02]  /*8e80*/  SYNCS.PHASECHK.TRANS64.TRYWAIT P0, [R0+URZ], R3 ;  /* 0x00000003000075a7 */ /* 0x0022a400080011ff */
[----:B--2---:R-:W-:Y:S05]  /*8e90*/  @!P0 NANOSLEEP.SYNCS 0x989680 ;  /* 0x009896800000895d */ /* 0x004fea0003900000 */
[----:B------:R-:W2:Y:S02]  /*8ea0*/  @!P0 SYNCS.PHASECHK.TRANS64 P0, [R0+URZ], R3 ;  /* 0x00000003000085a7 */ /* 0x000ea400080010ff */
[----:B--2---:R-:W-:Y:S05]  /*8eb0*/  @!P0 BRA `(.L_x_165) ;  /* 0xfffffffc00f08947 */ /* 0x004fea000383ffff */
[----:B------:R-:W-:Y:S05]  /*8ec0*/  BRA `(.L_x_166) ;  /* 0xffffffa400c07947 */ /* 0x000fea000383ffff */
.L_x_54:
[----:B------:R-:W-:-:S07]  /*8ed0*/  MOV R0, UR5 ;  /* 0x0000000500007c02 */ /* 0x000fce0008000f00 */
.L_x_167:
[----:B-1----:R1:W2:Y:S02]  /*8ee0*/  SYNCS.PHASECHK.TRANS64.TRYWAIT P0, [R0+URZ], R3 ;  /* 0x00000003000075a7 */ /* 0x0022a400080011ff */
[----:B--2---:R-:W-:Y:S05]  /*8ef0*/  @!P0 NANOSLEEP.SYNCS 0x989680 ;  /* 0x009896800000895d */ /* 0x004fea0003900000 */
[----:B------:R-:W2:Y:S02]  /*8f00*/  @!P0 SYNCS.PHASECHK.TRANS64 P0, [R0+URZ], R3 ;  /* 0x00000003000085a7 */ /* 0x000ea400080010ff */
[----:B--2---:R-:W-:Y:S05]  /*8f10*/  @!P0 BRA `(.L_x_167) ;  /* 0xfffffffc00f08947 */ /* 0x004fea000383ffff */
[----:B------:R-:W-:Y:S05]  /*8f20*/  BRA `(.L_x_168) ;  /* 0xffffffa400cc7947 */ /* 0x000fea000383ffff */
.L_x_55:
[----:B------:R-:W-:-:S07]  /*8f30*/  MOV R0, UR5 ;  /* 0x0000000500007c02 */ /* 0x000fce0008000f00 */
.L_x_169:
[----:B-1----:R1:W2:Y:S02]  /*8f40*/  SYNCS.PHASECHK.TRANS64.TRYWAIT P0, [R0+URZ], R3 ;  /* 0x00000003000075a7 */ /* 0x0022a400080011ff */
[----:B--2---:R-:W-:Y:S05]  /*8f50*/  @!P0 NANOSLEEP.SYNCS 0x989680 ;  /* 0x009896800000895d */ /* 0x004fea0003900000 */
[----:B------:R-:W2:Y:S02]  /*8f60*/  @!P0 SYNCS.PHASECHK.TRANS64 P0, [R0+URZ], R3 ;  /* 0x00000003000085a7 */ /* 0x000ea400080010ff */
[----:B--2---:R-:W-:Y:S05]  /*8f70*/  @!P0 BRA `(.L_x_169) ;  /* 0xfffffffc00f08947 */ /* 0x004fea000383ffff */
[----:B------:R-:W-:Y:S05]  /*8f80*/  BRA `(.L_x_170) ;  /* 0xffffffa400d87947 */ /* 0x000fea000383ffff */
.L_x_56:
[----:B------:R-:W-:-:S07]  /*8f90*/  MOV R0, UR5 ;  /* 0x0000000500007c02 */ /* 0x000fce0008000f00 */
.L_x_171:
[----:B-1----:R1:W2:Y:S02]  /*8fa0*/  SYNCS.PHASECHK.TRANS64.TRYWAIT P0, [R0+URZ], R3 ;  /* 0x00000003000075a7 */ /* 0x0022a400080011ff */
[----:B--2---:R-:W-:Y:S05]  /*8fb0*/  @!P0 NANOSLEEP.SYNCS 0x989680 ;  /* 0x009896800000895d */ /* 0x004fea0003900000 */
[----:B------:R-:W2:Y:S02]  /*8fc0*/  @!P0 SYNCS.PHASECHK.TRANS64 P0, [R0+URZ], R3 ;  /* 0x00000003000085a7 */ /* 0x000ea400080010ff */
[----:B--2---:R-:W-:Y:S05]  /*8fd0*/  @!P0 BRA `(.L_x_171) ;  /* 0xfffffffc00f08947 */ /* 0x004fea000383ffff */
[----:B------:R-:W-:Y:S05]  /*8fe0*/  BRA `(.L_x_172) ;  /* 0xffffffa400e47947 */ /* 0x000fea000383ffff */
.L_x_57:
[----:B------:R-:W-:-:S07]  /*8ff0*/  MOV R0, UR5 ;  /* 0x0000000500007c02 */ /* 0x000fce0008000f00 */
.L_x_173:
[----:B-1----:R1:W2:Y:S02]  /*9000*/  SYNCS.PHASECHK.TRANS64.TRYWAIT P0, [R0+URZ], R3 ;  /* 0x00000003000075a7 */ /* 0x0022a400080011ff */
[----:B--2---:R-:W-:Y:S05]  /*9010*/  @!P0 NANOSLEEP.SYNCS 0x989680 ;  /* 0x009896800000895d */ /* 0x004fea0003900000 */
[----:B------:R-:W2:Y:S02]  /*9020*/  @!P0 SYNCS.PHASECHK.TRANS64 P0, [R0+URZ], R3 ;  /* 0x00000003000085a7 */ /* 0x000ea400080010ff */
[----:B--2---:R-:W-:Y:S05]  /*9030*/  @!P0 BRA `(.L_x_173) ;  /* 0xfffffffc00f08947 */ /* 0x004fea000383ffff */
[----:B------:R-:W-:Y:S05]  /*9040*/  BRA `(.L_x_174) ;  /* 0xffffffa400f07947 */ /* 0x000fea000383ffff */
.L_x_58:
[----:B------:R-:W-:-:S07]  /*9050*/  MOV R0, UR5 ;  /* 0x0000000500007c02 */ /* 0x000fce0008000f00 */
.L_x_175:
[----:B-1----:R1:W2:Y:S02]  /*9060*/  SYNCS.PHASECHK.TRANS64.TRYWAIT P0, [R0+URZ], R3 ;  /* 0x00000003000075a7 */ /* 0x0022a400080011ff */
[----:B--2---:R-:W-:Y:S05]  /*9070*/  @!P0 NANOSLEEP.SYNCS 0x989680 ;  /* 0x009896800000895d */ /* 0x004fea0003900000 */
[----:B------:R-:W2:Y:S02]  /*9080*/  @!P0 SYNCS.PHASECHK.TRANS64 P0, [R0+URZ], R3 ;  /* 0x00000003000085a7 */ /* 0x000ea400080010ff */
[----:B--2---:R-:W-:Y:S05]  /*9090*/  @!P0 BRA `(.L_x_175) ;  /* 0xfffffffc00f08947 */ /* 0x004fea000383ffff */
[----:B------:R-:W-:Y:S05]  /*90a0*/  BRA `(.L_x_176) ;  /* 0xffffffa400fc7947 */ /* 0x000fea000383ffff */
.L_x_59:
[----:B------:R-:W-:-:S07]  /*90b0*/  MOV R0, UR5 ;  /* 0x0000000500007c02 */ /* 0x000fce0008000f00 */
.L_x_177:
[----:B-1----:R1:W2:Y:S02]  /*90c0*/  SYNCS.PHASECHK.TRANS64.TRYWAIT P0, [R0+URZ], R3 ;  /* 0x00000003000075a7 */ /* 0x0022a400080011ff */
[----:B--2---:R-:W-:Y:S05]  /*90d0*/  @!P0 NANOSLEEP.SYNCS 0x989680 ;  /* 0x009896800000895d */ /* 0x004fea0003900000 */
[----:B------:R-:W2:Y:S02]  /*90e0*/  @!P0 SYNCS.PHASECHK.TRANS64 P0, [R0+URZ], R3 ;  /* 0x00000003000085a7 */ /* 0x000ea400080010ff */
[----:B--2---:R-:W-:Y:S05]  /*90f0*/  @!P0 BRA `(.L_x_177) ;  /* 0xfffffffc00f08947 */ /* 0x004fea000383ffff */
[----:B------:R-:W-:Y:S05]  /*9100*/  BRA `(.L_x_178) ;  /* 0xffffffa800087947 */ /* 0x000fea000383ffff */
.L_x_60:
[----:B------:R-:W-:-:S07]  /*9110*/  MOV R0, UR5 ;  /* 0x0000000500007c02 */ /* 0x000fce0008000f00 */
.L_x_179:
[----:B-1----:R1:W2:Y:S02]  /*9120*/  SYNCS.PHASECHK.TRANS64.TRYWAIT P0, [R0+URZ], R3 ;  /* 0x00000003000075a7 */ /* 0x0022a400080011ff */
[----:B--2---:R-:W-:Y:S05]  /*9130*/  @!P0 NANOSLEEP.SYNCS 0x989680 ;  /* 0x009896800000895d */ /* 0x004fea0003900000 */
[----:B------:R-:W2:Y:S02]  /*9140*/  @!P0 SYNCS.PHASECHK.TRANS64 P0, [R0+URZ], R3 ;  /* 0x00000003000085a7 */ /* 0x000ea400080010ff */
[----:B--2---:R-:W-:Y:S05]  /*9150*/  @!P0 BRA `(.L_x_179) ;  /* 0xfffffffc00f08947 */ /* 0x004fea000383ffff */
[----:B------:R-:W-:Y:S05]  /*9160*/  BRA `(.L_x_180) ;  /* 0xffffffa800147947 */ /* 0x000fea000383ffff */
.L_x_61:
[----:B------:R-:W-:-:S07]  /*9170*/  MOV R0, UR5 ;  /* 0x0000000500007c02 */ /* 0x000fce0008000f00 */
.L_x_181:
[----:B-1----:R1:W2:Y:S02]  /*9180*/  SYNCS.PHASECHK.TRANS64.TRYWAIT P0, [R0+URZ], R3 ;  /* 0x00000003000075a7 */ /* 0x0022a400080011ff */
[----:B--2---:R-:W-:Y:S05]  /*9190*/  @!P0 NANOSLEEP.SYNCS 0x989680 ;  /* 0x009896800000895d */ /* 0x004fea0003900000 */
[----:B------:R-:W2:Y:S02]  /*91a0*/  @!P0 SYNCS.PHASECHK.TRANS64 P0, [R0+URZ], R3 ;  /* 0x00000003000085a7 */ /* 0x000ea400080010ff */
[----:B--2---:R-:W-:Y:S05]  /*91b0*/  @!P0 BRA `(.L_x_181) ;  /* 0xfffffffc00f08947 */ /* 0x004fea000383ffff */
[----:B------:R-:W-:Y:S05]  /*91c0*/  BRA `(.L_x_182) ;  /* 0xffffffa800207947 */ /* 0x000fea000383ffff */
.L_x_62:
[----:B------:R-:W-:-:S07]  /*91d0*/  MOV R0, UR5 ;  /* 0x0000000500007c02 */ /* 0x000fce0008000f00 */
.L_x_183:
[----:B-1----:R1:W2:Y:S02]  /*91e0*/  SYNCS.PHASECHK.TRANS64.TRYWAIT P0, [R0+URZ], R3 ;  /* 0x00000003000075a7 */ /* 0x0022a400080011ff */
[----:B--2---:R-:W-:Y:S05]  /*91f0*/  @!P0 NANOSLEEP.SYNCS 0x989680 ;  /* 0x009896800000895d */ /* 0x004fea0003900000 */
[----:B------:R-:W2:Y:S02]  /*9200*/  @!P0 SYNCS.PHASECHK.TRANS64 P0, [R0+URZ], R3 ;  /* 0x00000003000085a7 */ /* 0x000ea400080010ff */
[----:B--2---:R-:W-:Y:S05]  /*9210*/  @!P0 BRA `(.L_x_183) ;  /* 0xfffffffc00f08947 */ /* 0x004fea000383ffff */
[----:B------:R-:W-:Y:S05]  /*9220*/  BRA `(.L_x_184) ;  /* 0xffffffa8002c7947 */ /* 0x000fea000383ffff */
.L_x_63:
[----:B------:R-:W-:-:S07]  /*9230*/  MOV R0, UR5 ;  /* 0x0000000500007c02 */ /* 0x000fce0008000f00 */
.L_x_185:
[----:B-1----:R1:W2:Y:S02]  /*9240*/  SYNCS.PHASECHK.TRANS64.TRYWAIT P0, [R0+URZ], R3 ;  /* 0x00000003000075a7 */ /* 0x0022a400080011ff */
[----:B--2---:R-:W-:Y:S05]  /*9250*/  @!P0 NANOSLEEP.SYNCS 0x989680 ;  /* 0x009896800000895d */ /* 0x004fea0003900000 */
[----:B------:R-:W2:Y:S02]  /*9260*/  @!P0 SYNCS.PHASECHK.TRANS64 P0, [R0+URZ], R3 ;  /* 0x00000003000085a7 */ /* 0x000ea400080010ff */
[----:B--2---:R-:W-:Y:S05]  /*9270*/  @!P0 BRA `(.L_x_185) ;  /* 0xfffffffc00f08947 */ /* 0x004fea000383ffff */
[----:B------:R-:W-:Y:S05]  /*9280*/  BRA `(.L_x_186) ;  /* 0xffffffa800387947 */ /* 0x000fea000383ffff */
.L_x_64:
[----:B------:R-:W-:-:S07]  /*9290*/  MOV R0, UR5 ;  /* 0x0000000500007c02 */ /* 0x000fce0008000f00 */
.L_x_187:
[----:B-1----:R1:W2:Y:S02]  /*92a0*/  SYNCS.PHASECHK.TRANS64.TRYWAIT P0, [R0+URZ], R3 ;  /* 0x00000003000075a7 */ /* 0x0022a400080011ff */
[----:B--2---:R-:W-:Y:S05]  /*92b0*/  @!P0 NANOSLEEP.SYNCS 0x989680 ;  /* 0x009896800000895d */ /* 0x004fea0003900000 */
[----:B------:R-:W2:Y:S02]  /*92c0*/  @!P0 SYNCS.PHASECHK.TRANS64 P0, [R0+URZ], R3 ;  /* 0x00000003000085a7 */ /* 0x000ea400080010ff */
[----:B--2---:R-:W-:Y:S05]  /*92d0*/  @!P0 BRA `(.L_x_187) ;  /* 0xfffffffc00f08947 */ /* 0x004fea000383ffff */
[----:B------:R-:W-:Y:S05]  /*92e0*/  BRA `(.L_x_188) ;  /* 0xffffffa800447947 */ /* 0x000fea000383ffff */
.L_x_65:
[----:B------:R-:W-:-:S07]  /*92f0*/  MOV R0, UR5 ;  /* 0x0000000500007c02 */ /* 0x000fce0008000f00 */
.L_x_189:
[----:B-1----:R1:W2:Y:S02]  /*9300*/  SYNCS.PHASECHK.TRANS64.TRYWAIT P0, [R0+URZ], R3 ;  /* 0x00000003000075a7 */ /* 0x0022a400080011ff */
[----:B--2---:R-:W-:Y:S05]  /*9310*/  @!P0 NANOSLEEP.SYNCS 0x989680 ;  /* 0x009896800000895d */ /* 0x004fea0003900000 */
[----:B------:R-:W2:Y:S02]  /*9320*/  @!P0 SYNCS.PHASECHK.TRANS64 P0, [R0+URZ], R3 ;  /* 0x00000003000085a7 */ /* 0x000ea400080010ff */
[----:B--2---:R-:W-:Y:S05]  /*9330*/  @!P0 BRA `(.L_x_189) ;  /* 0xfffffffc00f08947 */ /* 0x004fea000383ffff */
[----:B------:R-:W-:Y:S05]  /*9340*/  BRA `(.L_x_190) ;  /* 0xffffffa800507947 */ /* 0x000fea000383ffff */
.L_x_68:
[----:B------:R-:W-:-:S07]  /*9350*/  MOV R4, UR4 ;  /* 0x0000000400047c02 */ /* 0x000fce0008000f00 */
.L_x_191:
[----:B--2---:R2:W3:Y:S02]  /*9360*/  SYNCS.PHASECHK.TRANS64.TRYWAIT P1, [R4+URZ+0x1e8], R6 ;  /* 0x0001e806040075a7 */ /* 0x0044e400080211ff */
[----:B---3--:R-:W-:Y:S05]  /*9370*/  @!P1 NANOSLEEP.SYNCS 0x989680 ;  /* 0x009896800000995d */ /* 0x008fea0003900000 */
[----:B------:R-:W3:Y:S02]  /*9380*/  @!P1 SYNCS.PHASECHK.TRANS64 P1, [R4+URZ+0x1e8], R6 ;  /* 0x0001e806040095a7 */ /* 0x000ee400080210ff */
[----:B---3--:R-:W-:Y:S05]  /*9390*/  @!P1 BRA `(.L_x_191) ;  /* 0xfffffffc00f09947 */ /* 0x008fea000383ffff */
[----:B------:R-:W-:Y:S05]  /*93a0*/  BRA `(.L_x_192) ;  /* 0xffffffa800bc7947 */ /* 0x000fea000383ffff */
.L_x_69:
[----:B--2---:R-:W-:-:S07]  /*93b0*/  MOV R4, UR4 ;  /* 0x0000000400047c02 */ /* 0x004fce0008000f00 */
.L_x_193:
[----:B--2---:R2:W3:Y:S02]  /*93c0*/  SYNCS.PHASECHK.TRANS64.TRYWAIT P1, [R4+URZ+0x1e0], R5 ;  /* 0x0001e005040075a7 */ /* 0x0044e400080211ff */
[----:B---3--:R-:W-:Y:S05]  /*93d0*/  @!P1 NANOSLEEP.SYNCS 0x989680 ;  /* 0x009896800000995d */ /* 0x008fea0003900000 */
[----:B------:R-:W3:Y:S02]  /*93e0*/  @!P1 SYNCS.PHASECHK.TRANS64 P1, [R4+URZ+0x1e0], R5 ;  /* 0x0001e005040095a7 */ /* 0x000ee400080210ff */
[----:B---3--:R-:W-:Y:S05]  /*93f0*/  @!P1 BRA `(.L_x_193) ;  /* 0xfffffffc00f09947 */ /* 0x008fea000383ffff */
[----:B------:R-:W-:Y:S05]  /*9400*/  BRA `(.L_x_194) ;  /* 0xffffffa800c47947 */ /* 0x000fea000383ffff */
.L_x_77:
[----:B------:R-:W-:-:S07]  /*9410*/  MOV R0, UR18 ;  /* 0x0000001200007c02 */ /* 0x000fce0008000f00 */
.L_x_195:
[----:B-1----:R1:W2:Y:S02]  /*9420*/  SYNCS.PHASECHK.TRANS64.TRYWAIT P0, [R0+URZ+0x1e0], R4 ;  /* 0x0001e004000075a7 */ /* 0x0022a400080011ff */
[----:B--2---:R-:W-:Y:S05]  /*9430*/  @!P0 NANOSLEEP.SYNCS 0x989680 ;  /* 0x009896800000895d */ /* 0x004fea0003900000 */
[----:B------:R-:W2:Y:S02]  /*9440*/  @!P0 SYNCS.PHASECHK.TRANS64 P0, [R0+URZ+0x1e0], R4 ;  /* 0x0001e004000085a7 */ /* 0x000ea400080010ff */
[----:B--2---:R-:W-:Y:S05]  /*9450*/  @!P0 BRA `(.L_x_195) ;  /* 0xfffffffc00f08947 */ /* 0x004fea000383ffff */
[----:B------:R-:W-:Y:S05]  /*9460*/  BRA `(.L_x_196) ;  /* 0xffffffb000487947 */ /* 0x000fea000383ffff */
.L_x_78:
[----:B------:R-:W-:-:S07]  /*9470*/  MOV R4, UR23 ;  /* 0x0000001700047c02 */ /* 0x000fce0008000f00 */
.L_x_197:
[----:B-1----:R1:W2:Y:S02]  /*9480*/  SYNCS.PHASECHK.TRANS64.TRYWAIT P0, [R4+URZ+0x200], R0 ;  /* 0x00020000040075a7 */ /* 0x0022a400080011ff */
[----:B--2---:R-:W-:Y:S05]  /*9490*/  @!P0 NANOSLEEP.SYNCS 0x989680 ;  /* 0x009896800000895d */ /* 0x004fea0003900000 */
[----:B------:R-:W2:Y:S02]  /*94a0*/  @!P0 SYNCS.PHASECHK.TRANS64 P0, [R4+URZ+0x200], R0 ;  /* 0x00020000040085a7 */ /* 0x000ea400080010ff */
[----:B--2---:R-:W-:Y:S05]  /*94b0*/  @!P0 BRA `(.L_x_197) ;  /* 0xfffffffc00f08947 */ /* 0x004fea000383ffff */
[----:B------:R-:W-:Y:S05]  /*94c0*/  BRA `(.L_x_198) ;  /* 0xffffffb000647947 */ /* 0x000fea000383ffff */
.L_x_81:
[----:B-1----:R-:W-:Y:S07]  /*94d0*/  MOV R0, UR16 ;  /* 0x0000001000007c02 */ /* 0x002fee0008000f00 */
.L_x_199:
[----:B-1----:R1:W2:Y:S02]  /*94e0*/  SYNCS.PHASECHK.TRANS64.TRYWAIT P0, [R0+URZ], R5 ;  /* 0x00000005000075a7 */ /* 0x0022a400080011ff */
[----:B--2---:R-:W-:Y:S05]  /*94f0*/  @!P0 NANOSLEEP.SYNCS 0x989680 ;  /* 0x009896800000895d */ /* 0x004fea0003900000 */
[----:B------:R-:W2:Y:S02]  /*9500*/  @!P0 SYNCS.PHASECHK.TRANS64 P0, [R0+URZ], R5 ;  /* 0x00000005000085a7 */ /* 0x000ea400080010ff */
[----:B--2---:R-:W-:Y:S05]  /*9510*/  @!P0 BRA `(.L_x_199) ;  /* 0xfffffffc00f08947 */ /* 0x004fea000383ffff */
[----:B------:R-:W-:Y:S05]  /*9520*/  BRA `(.L_x_80) ;  /* 0xffffffb000887947 */ /* 0x000fea000383ffff */
.L_x_84:
[----:B------:R-:W-:-:S07]  /*9530*/  MOV R0, UR4 ;  /* 0x0000000400007c02 */ /* 0x000fce0008000f00 */
.L_x_200:
[----:B-1----:R1:W3:Y:S02]  /*9540*/  SYNCS.PHASECHK.TRANS64.TRYWAIT P0, [R0+URZ], R3 ;  /* 0x00000003000075a7 */ /* 0x0022e400080011ff */
[----:B---3--:R-:W-:Y:S05]  /*9550*/  @!P0 NANOSLEEP.SYNCS 0x989680 ;  /* 0x009896800000895d */ /* 0x008fea0003900000 */
[----:B------:R-:W3:Y:S02]  /*9560*/  @!P0 SYNCS.PHASECHK.TRANS64 P0, [R0+URZ], R3 ;  /* 0x00000003000085a7 */ /* 0x000ee400080010ff */
[----:B---3--:R-:W-:Y:S05]  /*9570*/  @!P0 BRA `(.L_x_200) ;  /* 0xfffffffc00f08947 */ /* 0x008fea000383ffff */
[----:B------:R-:W-:Y:S05]  /*9580*/  BRA `(.L_x_201) ;  /* 0xffffffb400547947 */ /* 0x000fea000383ffff */
.L_x_85:
[----:B------:R-:W-:-:S07]  /*9590*/  MOV R0, UR4 ;  /* 0x0000000400007c02 */ /* 0x000fce0008000f00 */
.L_x_202:
[----:B-1----:R1:W2:Y:S02]  /*95a0*/  SYNCS.PHASECHK.TRANS64.TRYWAIT P0, [R0+URZ], R3 ;  /* 0x00000003000075a7 */ /* 0x0022a400080011ff */
[----:B--2---:R-:W-:Y:S05]  /*95b0*/  @!P0 NANOSLEEP.SYNCS 0x989680 ;  /* 0x009896800000895d */ /* 0x004fea0003900000 */
[----:B------:R-:W2:Y:S02]  /*95c0*/  @!P0 SYNCS.PHASECHK.TRANS64 P0, [R0+URZ], R3 ;  /* 0x00000003000085a7 */ /* 0x000ea400080010ff */
[----:B--2---:R-:W-:Y:S05]  /*95d0*/  @!P0 BRA `(.L_x_202) ;  /* 0xfffffffc00f08947 */ /* 0x004fea000383ffff */
[----:B------:R-:W-:Y:S05]  /*95e0*/  BRA `(.L_x_203) ;  /* 0xffffffb400607947 */ /* 0x000fea000383ffff */
.L_x_90:
[----:B------:R-:W-:Y:S07]  /*95f0*/  MOV R0, UR24 ;  /* 0x0000001800007c02 */ /* 0x000fee0008000f00 */
.L_x_204:
[----:B---3--:R3:W4:Y:S02]  /*9600*/  SYNCS.PHASECHK.TRANS64.TRYWAIT P0, [R0+URZ+0x1e0], R2 ;  /* 0x0001e002000075a7 */ /* 0x00872400080011ff */
[----:B----4-:R-:W-:Y:S05]  /*9610*/  @!P0 NANOSLEEP.SYNCS 0x989680 ;  /* 0x009896800000895d */ /* 0x010fea0003900000 */
[----:B------:R-:W4:Y:S02]  /*9620*/  @!P0 SYNCS.PHASECHK.TRANS64 P0, [R0+URZ+0x1e0], R2 ;  /* 0x0001e002000085a7 */ /* 0x000f2400080010ff */
[----:B----4-:R-:W-:Y:S05]  /*9630*/  @!P0 BRA `(.L_x_204) ;  /* 0xfffffffc00f08947 */ /* 0x010fea000383ffff */
[----:B------:R-:W-:Y:S05]  /*9640*/  BRA `(.L_x_205) ;  /* 0xffffffb8009c7947 */ /* 0x000fea000383ffff */
.L_x_93:
[----:B------:R-:W-:Y:S07]  /*9650*/  MOV R0, UR24 ;  /* 0x0000001800007c02 */ /* 0x000fee0008000f00 */
.L_x_206:
[----:B-1----:R1:W3:Y:S02]  /*9660*/  SYNCS.PHASECHK.TRANS64.TRYWAIT P2, [R0+URZ+0x1d8], R2 ;  /* 0x0001d802000075a7 */ /* 0x0022e400080411ff */
[----:B---3--:R-:W-:Y:S05]  /*9670*/  @!P2 NANOSLEEP.SYNCS 0x989680 ;  /* 0x009896800000a95d */ /* 0x008fea0003900000 */
[----:B------:R-:W3:Y:S02]  /*9680*/  @!P2 SYNCS.PHASECHK.TRANS64 P2, [R0+URZ+0x1d8], R2 ;  /* 0x0001d8020000a5a7 */ /* 0x000ee400080410ff */
[----:B---3--:R-:W-:Y:S05]  /*9690*/  @!P2 BRA `(.L_x_206) ;  /* 0xfffffffc00f0a947 */ /* 0x008fea000383ffff */
[----:B------:R-:W-:Y:S05]  /*96a0*/  BRA `(.L_x_92) ;  /* 0xffffffbc00fc7947 */ /* 0x000fea000383ffff */
.L_x_96:
[----:B------:R-:W-:Y:S07]  /*96b0*/  MOV R2, UR7 ;  /* 0x0000000700027c02 */ /* 0x000fee0008000f00 */
.L_x_207:
[----:B-1----:R1:W3:Y:S02]  /*96c0*/  SYNCS.PHASECHK.TRANS64.TRYWAIT P1, [R2+URZ+0x1b8], R8 ;  /* 0x0001b808020075a7 */ /* 0x0022e400080211ff */
[----:B---3--:R-:W-:Y:S05]  /*96d0*/  @!P1 NANOSLEEP.SYNCS 0x989680 ;  /* 0x009896800000995d */ /* 0x008fea0003900000 */
[----:B------:R-:W3:Y:S02]  /*96e0*/  @!P1 SYNCS.PHASECHK.TRANS64 P1, [R2+URZ+0x1b8], R8 ;  /* 0x0001b808020095a7 */ /* 0x000ee400080210ff */
[----:B---3--:R-:W-:Y:S05]  /*96f0*/  @!P1 BRA `(.L_x_207) ;  /* 0xfffffffc00f09947 */ /* 0x008fea000383ffff */
[----:B------:R-:W-:Y:S05]  /*9700*/  BRA `(.L_x_208) ;  /* 0xffffffc000b87947 */ /* 0x000fea000383ffff */
.L_x_97:
[----:B------:R-:W-:Y:S07]  /*9710*/  MOV R0, UR4 ;  /* 0x0000000400007c02 */ /* 0x000fee0008000f00 */
.L_x_209:
[----:B-1----:R1:W3:Y:S02]  /*9720*/  SYNCS.PHASECHK.TRANS64.TRYWAIT P0, [R0+URZ+0x1b8], R2 ;  /* 0x0001b802000075a7 */ /* 0x0022e400080011ff */
[----:B---3--:R-:W-:Y:S05]  /*9730*/  @!P0 NANOSLEEP.SYNCS 0x989680 ;  /* 0x009896800000895d */ /* 0x008fea0003900000 */
[----:B------:R-:W3:Y:S02]  /*9740*/  @!P0 SYNCS.PHASECHK.TRANS64 P0, [R0+URZ+0x1b8], R2 ;  /* 0x0001b802000085a7 */ /* 0x000ee400080010ff */
[----:B---3--:R-:W-:Y:S05]  /*9750*/  @!P0 BRA `(.L_x_209) ;  /* 0xfffffffc00f08947 */ /* 0x008fea000383ffff */
[----:B------:R-:W-:Y:S05]  /*9760*/  BRA `(.L_x_210) ;  /* 0xffffffc400287947 */ /* 0x000fea000383ffff */
.L_x_99:
[----:B------:R-:W-:-:S07]  /*9770*/  MOV R0, UR4 ;  /* 0x0000000400007c02 */ /* 0x000fce0008000f00 */
.L_x_211:
[----:B-1----:R1:W4:Y:S02]  /*9780*/  SYNCS.PHASECHK.TRANS64.TRYWAIT P0, [R0+URZ], R2 ;  /* 0x00000002000075a7 */ /* 0x00232400080011ff */
[----:B----4-:R-:W-:Y:S05]  /*9790*/  @!P0 NANOSLEEP.SYNCS 0x989680 ;  /* 0x009896800000895d */ /* 0x010fea0003900000 */
[----:B------:R-:W4:Y:S02]  /*97a0*/  @!P0 SYNCS.PHASECHK.TRANS64 P0, [R0+URZ], R2 ;  /* 0x00000002000085a7 */ /* 0x000f2400080010ff */
[----:B----4-:R-:W-:Y:S05]  /*97b0*/  @!P0 BRA `(.L_x_211) ;  /* 0xfffffffc00f08947 */ /* 0x010fea000383ffff */
[----:B------:R-:W-:Y:S05]  /*97c0*/  BRA `(.L_x_212) ;  /* 0xffffffc400b47947 */ /* 0x000fea000383ffff */
.L_x_100:
[----:B------:R-:W-:-:S07]  /*97d0*/  MOV R0, UR5 ;  /* 0x0000000500007c02 */ /* 0x000fce0008000f00 */
.L_x_213:
[----:B-1----:R1:W3:Y:S02]  /*97e0*/  SYNCS.PHASECHK.TRANS64.TRYWAIT P0, [R0+URZ], R2 ;  /* 0x00000002000075a7 */ /* 0x0022e400080011ff */
[----:B---3--:R-:W-:Y:S05]  /*97f0*/  @!P0 NANOSLEEP.SYNCS 0x989680 ;  /* 0x009896800000895d */ /* 0x008fea0003900000 */
[----:B------:R-:W3:Y:S02]  /*9800*/  @!P0 SYNCS.PHASECHK.TRANS64 P0, [R0+URZ], R2 ;  /* 0x00000002000085a7 */ /* 0x000ee400080010ff */
[----:B---3--:R-:W-:Y:S05]  /*9810*/  @!P0 BRA `(.L_x_213) ;  /* 0xfffffffc00f08947 */ /* 0x008fea000383ffff */
[----:B------:R-:W-:Y:S05]  /*9820*/  BRA `(.L_x_214) ;  /* 0xffffffc400c07947 */ /* 0x000fea000383ffff */
.L_x_102:
[----:B------:R-:W-:Y:S07]  /*9830*/  MOV R0, UR49 ;  /* 0x0000003100007c02 */ /* 0x000fee0008000f00 */
.L_x_215:
[----:B-1----:R1:W2:Y:S02]  /*9840*/  SYNCS.PHASECHK.TRANS64.TRYWAIT P0, [R0+URZ+0x1e0], R2 ;  /* 0x0001e002000075a7 */ /* 0x0022a400080011ff */
[----:B--2---:R-:W-:Y:S05]  /*9850*/  @!P0 NANOSLEEP.SYNCS 0x989680 ;  /* 0x009896800000895d */ /* 0x004fea0003900000 */
[----:B------:R-:W2:Y:S02]  /*9860*/  @!P0 SYNCS.PHASECHK.TRANS64 P0, [R0+URZ+0x1e0], R2 ;  /* 0x0001e002000085a7 */ /* 0x000ea400080010ff */
[----:B--2---:R-:W-:Y:S05]  /*9870*/  @!P0 BRA `(.L_x_215) ;  /* 0xfffffffc00f08947 */ /* 0x004fea000383ffff */
[----:B------:R-:W-:Y:S05]  /*9880*/  BRA `(.L_x_216) ;  /* 0xffffffc800ac7947 */ /* 0x000fea000383ffff */
.L_x_112:
[----:B-1----:R1:W2:Y:S02]  /*9890*/  SYNCS.PHASECHK.TRANS64.TRYWAIT P1, [R0+URZ+0x1a0], R4 ;  /* 0x0001a004000075a7 */ /* 0x0022a400080211ff */
[----:B--2---:R-:W-:Y:S05]  /*98a0*/  @!P1 NANOSLEEP.SYNCS 0x989680 ;  /* 0x009896800000995d */ /* 0x004fea0003900000 */
[----:B------:R-:W2:Y:S02]  /*98b0*/  @!P1 SYNCS.PHASECHK.TRANS64 P1, [R0+URZ+0x1a0], R4 ;  /* 0x0001a004000095a7 */ /* 0x000ea400080210ff */
[----:B--2---:R-:W-:Y:S05]  /*98c0*/  @!P1 BRA `(.L_x_112) ;  /* 0xfffffffc00f09947 */ /* 0x004fea000383ffff */
[----:B------:R-:W-:Y:S05]  /*98d0*/  BRA `(.L_x_111) ;  /* 0xffffffd800747947 */ /* 0x000fea000383ffff */
.L_x_114:
[----:B--2---:R2:W3:Y:S02]  /*98e0*/  SYNCS.PHASECHK.TRANS64.TRYWAIT P0, [R27+URZ+0x1f0], R3 ;  /* 0x0001f0031b0075a7 */ /* 0x0044e400080011ff */
[----:B---3--:R-:W-:Y:S05]  /*98f0*/  @!P0 NANOSLEEP.SYNCS 0x989680 ;  /* 0x009896800000895d */ /* 0x008fea0003900000 */
[----:B------:R-:W3:Y:S02]  /*9900*/  @!P0 SYNCS.PHASECHK.TRANS64 P0, [R27+URZ+0x1f0], R3 ;  /* 0x0001f0031b0085a7 */ /* 0x000ee400080010ff */
[----:B---3--:R-:W-:Y:S05]  /*9910*/  @!P0 BRA `(.L_x_114) ;  /* 0xfffffffc00f08947 */ /* 0x008fea000383ffff */
[----:B------:R-:W-:Y:S05]  /*9920*/  BRA `(.L_x_113) ;  /* 0xffffffd800c47947 */ /* 0x000fea000383ffff */
.L_x_125:
[----:B-1----:R1:W2:Y:S02]  /*9930*/  SYNCS.PHASECHK.TRANS64.TRYWAIT P0, [R3+URZ+0x1a0], R65 ;  /* 0x0001a041030075a7 */ /* 0x0022a400080011ff */
[----:B--2---:R-:W-:Y:S05]  /*9940*/  @!P0 NANOSLEEP.SYNCS 0x989680 ;  /* 0x009896800000895d */ /* 0x004fea0003900000 */
[----:B------:R-:W2:Y:S02]  /*9950*/  @!P0 SYNCS.PHASECHK.TRANS64 P0, [R3+URZ+0x1a0], R65 ;  /* 0x0001a041030085a7 */ /* 0x000ea400080010ff */
[----:B--2---:R-:W-:Y:S05]  /*9960*/  @!P0 BRA `(.L_x_125) ;  /* 0xfffffffc00f08947 */ /* 0x004fea000383ffff */
[----:B------:R-:W-:Y:S05]  /*9970*/  BRA `(.L_x_124) ;  /* 0xffffffe000e47947 */ /* 0x000fea000383ffff */
        .weak           $__internal_0_$__cuda_sm10x_tcgen05_guardrail_trap_col_being_dealloced_not_returned_by_alloc
        .type           $__internal_0_$__cuda_sm10x_tcgen05_guardrail_trap_col_being_dealloced_not_returned_by_alloc,@function
        .size           $__internal_0_$__cuda_sm10x_tcgen05_guardrail_trap_col_being_dealloced_not_returned_by_alloc,($__internal_1_$__cuda_sm10x_tcgen05_guardrail_trap_phase_invalid_during_alloc - $__internal_0_$__cuda_sm10x_tcgen05_guardrail_trap_col_being_dealloced_not_returned_by_alloc)
$__internal_0_$__cuda_sm10x_tcgen05_guardrail_trap_col_being_dealloced_not_returned_by_alloc:
[----:B------:R-:W-:Y:S05]  /*9980*/  BPT.TRAP 0x1 ;  /* 0x000000040000795c */ /* 0x000fea0000300000 */
[----:B------:R-:W-:-:S04]  /*9990*/  MOV R3, 0x0 ;  /* 0x0000000000037802 */ /* 0x000fc80000000f00 */
[----:B------:R-:W-:Y:S05]  /*99a0*/  RET.REL.NODEC R2 `(_ZN7cutlass13device_kernelINS_4conv6kernel13ConvUniversalINS1_16ConvProblemShapeILNS1_8OperatorE0ELi3EEENS1_10collective14CollectiveConvINS1_47MainloopSm100TmaUmmaWarpSpecializedImplicitGemmILS5_0ELi26ELi3ELi1ELi2EN4cute5tupleIJNSA_1CILi2EEENSC_ILi1EEESE_EEEEENSB_IJNSC_ILi64EEESH_NSB_IJNSC_ILi32EEEEEEEEENS_6half_tESL_NSA_8TiledMMAINSA_8MMA_AtomIJNSA_20SM100_MMA_F16BF16_SSISL_SL_fLi64ELi64ELNSA_4UMMA5MajorE0ELSQ_0ELNSP_7ScaleInE0ELSR_0EEEEEENSA_6LayoutINSB_IJSE_SE_SE_EEENSB_IJNSC_ILi0EEESW_SW_EEEEENSB_IJNSA_10UnderscoreESZ_SZ_EEEEENS7_6detail27Sm100ImplicitGemmTileTraitsINSA_20SM90_TMA_LOAD_IM2COLENSA_14ComposedLayoutINSA_7SwizzleILi2ELi4ELi3EEENSA_18smem_ptr_flag_bitsILi16EEENSU_INSB_IJNSC_ILi8EEESI_EEENSB_IJSI_SE_EEEEEEEvEENS13_INSA_23SM90_TMA_LOAD_MULTICASTES1E_vEEEENS_8epilogue10collective18CollectiveEpilogueINS1J_23Sm100TmaWarpSpecializedILi3ELi2ELi16ELb1ELb0EEEJSK_NSB_IJNSU_ISH_SE_EENSU_ISI_SE_EEEEESL_NSB_IJNSB_IJllllEEESE_SW_EEESL_S1S_NS1J_6fusion15FusionCallbacksIS1N_NS1T_17LinearCombinationISL_fSL_fLNS_15FloatRoundStyleE2EEESK_S1Q_JEEENSA_5SM1004TMEM4LOAD26SM100_TMEM_LOAD_16dp256b4xES14_S1E_NSA_17SM75_U32x4_LDSM_NENSA_21SM90_TMA_STORE_IM2COLES1E_NSA_17SM90_U32x4_STSM_NENSA_39AutoVectorizingCopyWithAssumedAlignmentILi128EEEEEEvvEEEEvNT_6ParamsE) ;  /* 0xffffff6402947950 */ /* 0x000fea0003c3ffff */
        .weak           $__internal_1_$__cuda_sm10x_tcgen05_guardrail_trap_phase_invalid_during_alloc
        .type           $__internal_1_$__cuda_sm10x_tcgen05_guardrail_trap_phase_invalid_during_alloc,@function
        .size           $__internal_1_$__cuda_sm10x_tcgen05_guardrail_trap_phase_invalid_during_alloc,($__internal_2_$__cuda_sm10x_tcgen05_guardrail_trap_unallocated_columns_being_dealloced - $__internal_1_$__cuda_sm10x_tcgen05_guardrail_trap_phase_invalid_during_alloc)
$__internal_1_$__cuda_sm10x_tcgen05_guardrail_trap_phase_invalid_during_alloc:
[----:B------:R-:W-:Y:S05]  /*99b0*/  BPT.TRAP 0x1 ;  /* 0x000000040000795c */ /* 0x000fea0000300000 */
[----:B------:R-:W-:-:S04]  /*99c0*/  HFMA2 R3, -RZ, RZ, 0, 0 ;  /* 0x00000000ff037431 */ /* 0x000fc800000001ff */
[----:B------:R-:W-:Y:S05]  /*99d0*/  RET.REL.NODEC R2 `(_ZN7cutlass13device_kernelINS_4conv6kernel13ConvUniversalINS1_16ConvProblemShapeILNS1_8OperatorE0ELi3EEENS1_10collective14CollectiveConvINS1_47MainloopSm100TmaUmmaWarpSpecializedImplicitGemmILS5_0ELi26ELi3ELi1ELi2EN4cute5tupleIJNSA_1CILi2EEENSC_ILi1EEESE_EEEEENSB_IJNSC_ILi64EEESH_NSB_IJNSC_ILi32EEEEEEEEENS_6half_tESL_NSA_8TiledMMAINSA_8MMA_AtomIJNSA_20SM100_MMA_F16BF16_SSISL_SL_fLi64ELi64ELNSA_4UMMA5MajorE0ELSQ_0ELNSP_7ScaleInE0ELSR_0EEEEEENSA_6LayoutINSB_IJSE_SE_SE_EEENSB_IJNSC_ILi0EEESW_SW_EEEEENSB_IJNSA_10UnderscoreESZ_SZ_EEEEENS7_6detail27Sm100ImplicitGemmTileTraitsINSA_20SM90_TMA_LOAD_IM2COLENSA_14ComposedLayoutINSA_7SwizzleILi2ELi4ELi3EEENSA_18smem_ptr_flag_bitsILi16EEENSU_INSB_IJNSC_ILi8EEESI_EEENSB_IJSI_SE_EEEEEEEvEENS13_INSA_23SM90_TMA_LOAD_MULTICASTES1E_vEEEENS_8epilogue10collective18CollectiveEpilogueINS1J_23Sm100TmaWarpSpecializedILi3ELi2ELi16ELb1ELb0EEEJSK_NSB_IJNSU_ISH_SE_EENSU_ISI_SE_EEEEESL_NSB_IJNSB_IJllllEEESE_SW_EEESL_S1S_NS1J_6fusion15FusionCallbacksIS1N_NS1T_17LinearCombinationISL_fSL_fLNS_15FloatRoundStyleE2EEESK_S1Q_JEEENSA_5SM1004TMEM4LOAD26SM100_TMEM_LOAD_16dp256b4xES14_S1E_NSA_17SM75_U32x4_LDSM_NENSA_21SM90_TMA_STORE_IM2COLES1E_NSA_17SM90_U32x4_STSM_NENSA_39AutoVectorizingCopyWithAssumedAlignmentILi128EEEEEEvvEEEEvNT_6ParamsE) ;  /* 0xffffff6402887950 */ /* 0x000fea0003c3ffff */
        .weak           $__internal_2_$__cuda_sm10x_tcgen05_guardrail_trap_unallocated_columns_being_dealloced
        .type           $__internal_2_$__cuda_sm10x_tcgen05_guardrail_trap_unallocated_columns_being_dealloced,@function
        .size           $__internal_2_$__cuda_sm10x_tcgen05_guardrail_trap_unallocated_columns_being_dealloced,(.L_x_218 - $__internal_2_$__cuda_sm10x_tcgen05_guardrail_trap_unallocated_columns_being_dealloced)
$__internal_2_$__cuda_sm10x_tcgen05_guardrail_trap_unallocated_columns_being_dealloced:
[----:B------:R-:W-:Y:S05]  /*99e0*/  BPT.TRAP 0x1 ;  /* 0x000000040000795c */ /* 0x000fea0000300000 */
[----:B------:R-:W-:-:S04]  /*99f0*/  MOV R3, 0x0 ;  /* 0x0000000000037802 */ /* 0x000fc80000000f00 */
[----:B------:R-:W-:Y:S05]  /*9a00*/  RET.REL.NODEC R2 `(_ZN7cutlass13device_kernelINS_4conv6kernel13ConvUniversalINS1_16ConvProblemShapeILNS1_8OperatorE0ELi3EEENS1_10collective14CollectiveConvINS1_47MainloopSm100TmaUmmaWarpSpecializedImplicitGemmILS5_0ELi26ELi3ELi1ELi2EN4cute5tupleIJNSA_1CILi2EEENSC_ILi1EEESE_EEEEENSB_IJNSC_ILi64EEESH_NSB_IJNSC_ILi32EEEEEEEEENS_6half_tESL_NSA_8TiledMMAINSA_8MMA_AtomIJNSA_20SM100_MMA_F16BF16_SSISL_SL_fLi64ELi64ELNSA_4UMMA5MajorE0ELSQ_0ELNSP_7ScaleInE0ELSR_0EEEEEENSA_6LayoutINSB_IJSE_SE_SE_EEENSB_IJNSC_ILi0EEESW_SW_EEEEENSB_IJNSA_10UnderscoreESZ_SZ_EEEEENS7_6detail27Sm100ImplicitGemmTileTraitsINSA_20SM90_TMA_LOAD_IM2COLENSA_14ComposedLayoutINSA_7SwizzleILi2ELi4ELi3EEENSA_18smem_ptr_flag_bitsILi16EEENSU_INSB_IJNSC_ILi8EEESI_EEENSB_IJSI_SE_EEEEEEEvEENS13_INSA_23SM90_TMA_LOAD_MULTICASTES1E_vEEEENS_8epilogue10collective18CollectiveEpilogueINS1J_23Sm100TmaWarpSpecializedILi3ELi2ELi16ELb1ELb0EEEJSK_NSB_IJNSU_ISH_SE_EENSU_ISI_SE_EEEEESL_NSB_IJNSB_IJllllEEESE_SW_EEESL_S1S_NS1J_6fusion15FusionCallbacksIS1N_NS1T_17LinearCombinationISL_fSL_fLNS_15FloatRoundStyleE2EEESK_S1Q_JEEENSA_5SM1004TMEM4LOAD26SM100_TMEM_LOAD_16dp256b4xES14_S1E_NSA_17SM75_U32x4_LDSM_NENSA_21SM90_TMA_STORE_IM2COLES1E_NSA_17SM90_U32x4_STSM_NENSA_39AutoVectorizingCopyWithAssumedAlignmentILi128EEEEEEvvEEEEvNT_6ParamsE) ;  /* 0xffffff64027c7950 */ /* 0x000fea0003c3ffff */
.L_x_217:
[----:B------:R-:W-:-:S00]  /*9a10*/  BRA `(.L_x_217) ;  /* 0xfffffffc00fc7947 */ /* 0x000fc0000383ffff */
[----:B------:R-:W-:-:S00]  /*9a20*/  NOP ;  /* 0x0000000000007918 */ /* 0x000fc00000000000 */
        /* <DEDUP_REMOVED lines=13> */
.L_x_218:


//--------------------- .nv.global.init           --------------------------
	.section	.nv.global.init,"aw",@progbits
.nv.global.init:
	.type		$str$29,@object
	.size		$str$29,($str$30 - $str$29)
$str$29:
        /*0000*/ 	.byte	0x28, 0x61, 0x64, 0x64, 0x72, 0x65, 0x73, 0x73, 0x20, 0x26, 0x20, 0x6d, 0x61, 0x73, 0x6b, 0x29
        /*0010*/ 	.byte	0x20, 0x3d, 0x3d, 0x20, 0x30, 0x00
	.type		$str$30,@object
	.size		$str$30,($str$28 - $str$30)
$str$30:
        /*0016*/ 	.byte	0x2f, 0x74, 0x6d, 0x70, 0x2f, 0x63, 0x75, 0x74, 0x6c, 0x61, 0x73, 0x73, 0x5f, 0x73, 0x77, 0x65
        /*0026*/ 	.byte	0x65, 0x70, 0x5f, 0x73, 0x72, 0x63, 0x2f, 0x69, 0x6e, 0x63, 0x6c, 0x75, 0x64, 0x65, 0x2f, 0x63
        /*0036*/ 	.byte	0x75, 0x74, 0x65, 0x2f, 0x70, 0x6f, 0x69, 0x6e, 0x74, 0x65, 0x72, 0x5f, 0x66, 0x6c, 0x61, 0x67
        /*0046*/ 	.byte	0x67, 0x65, 0x64, 0x2e, 0x68, 0x70, 0x70, 0x00
	.type		$str$28,@object
	.size		$str$28,($str$27 - $str$28)
$str$28:
        /*004e*/ 	.byte	0x2f, 0x74, 0x6d, 0x70, 0x2f, 0x63, 0x75, 0x74, 0x6c, 0x61, 0x73, 0x73, 0x5f, 0x73, 0x77, 0x65
        /*005e*/ 	.byte	0x65, 0x70, 0x5f, 0x73, 0x72, 0x63, 0x2f, 0x69, 0x6e, 0x63, 0x6c, 0x75, 0x64, 0x65, 0x2f, 0x63
        /*006e*/ 	.byte	0x75, 0x74, 0x65, 0x2f, 0x61, 0x74, 0x6f, 0x6d, 0x2f, 0x63, 0x6f, 0x70, 0x79, 0x5f, 0x74, 0x72
        /*007e*/ 	.byte	0x61, 0x69, 0x74, 0x73, 0x5f, 0x73, 0x6d, 0x31, 0x30, 0x30, 0x2e, 0x68, 0x70, 0x70, 0x00
	.type		$str$27,@object
	.size		$str$27,(__unnamed_1 - $str$27)
$str$27:
        /*008d*/ 	.byte	0x28, 0x28, 0x75, 0x69, 0x6e, 0x74, 0x33, 0x32, 0x5f, 0x74, 0x28, 0x74, 0x68, 0x72, 0x65, 0x61
        /*009d*/ 	.byte	0x64, 0x49, 0x64, 0x78, 0x2e, 0x78, 0x29, 0x20, 0x2f, 0x20, 0x33, 0x32, 0x29, 0x20, 0x25, 0x20
        /*00ad*/ 	.byte	0x34, 0x29, 0x20, 0x3d, 0x3d, 0x20, 0x28, 0x28, 0x28, 0x74, 0x6d, 0x65, 0x6d, 0x5f, 0x61, 0x64
        /*00bd*/ 	.byte	0x64, 0x72, 0x20, 0x3e, 0x3e, 0x20, 0x31, 0x36, 0x29, 0x20, 0x2f, 0x20, 0x33, 0x32, 0x29, 0x20
        /*00cd*/ 	.byte	0x25, 0x20, 0x34, 0x29, 0x00
	.type		__unnamed_1,@object
	.size		__unnamed_1,(__unnamed_2 - __unnamed_1)
__unnamed_1:
        /*00d2*/ 	.byte	0x61, 0x75, 0x74, 0x6f, 0x20, 0x63, 0x75, 0x74, 0x65, 0x3a, 0x3a, 0x61, 0x73, 0x5f, 0x70, 0x6f
        /* <DEDUP_REMOVED lines=24> */
        /*0262*/ 	.byte	0x3e, 0x3e, 0x3e, 0x5d, 0x00
	.type		__unnamed_2,@object
	.size		__unnamed_2,(.L_2 - __unnamed_2)
__unnamed_2:
        /* <DEDUP_REMOVED lines=46> */
.L_2:


//--------------------- .nv.shared._ZN7cutlass13device_kernelINS_4conv6kernel13ConvUniversalINS1_16ConvProblemShapeILNS1_8OperatorE0ELi3EEENS1_10collective14CollectiveConvINS1_47MainloopSm100TmaUmmaWarpSpecializedImplicitGemmILS5_0ELi26ELi3ELi1ELi2EN4cute5tupleIJNSA_1CILi2EEENSC_ILi1EEESE_EEEEENSB_IJNSC_ILi64EEESH_NSB_IJNSC_ILi32EEEEEEEEENS_6half_tESL_NSA_8TiledMMAINSA_8MMA_AtomIJNSA_20SM100_MMA_F16BF16_SSISL_SL_fLi64ELi64ELNSA_4UMMA5MajorE0ELSQ_0ELNSP_7ScaleInE0ELSR_0EEEEEENSA_6LayoutINSB_IJSE_SE_SE_EEENSB_IJNSC_ILi0EEESW_SW_EEEEENSB_IJNSA_10UnderscoreESZ_SZ_EEEEENS7_6detail27Sm100ImplicitGemmTileTraitsINSA_20SM90_TMA_LOAD_IM2COLENSA_14ComposedLayoutINSA_7SwizzleILi2ELi4ELi3EEENSA_18smem_ptr_flag_bitsILi16EEENSU_INSB_IJNSC_ILi8EEESI_EEENSB_IJSI_SE_EEEEEEEvEENS13_INSA_23SM90_TMA_LOAD_MULTICASTES1E_vEEEENS_8epilogue10collective18CollectiveEpilogueINS1J_23Sm100TmaWarpSpecializedILi3ELi2ELi16ELb1ELb0EEEJSK_NSB_IJNSU_ISH_SE_EENSU_ISI_SE_EEEEESL_NSB_IJNSB_IJllllEEESE_SW_EEESL_S1S_NS1J_6fusion15FusionCallbacksIS1N_NS1T_17LinearCombinationISL_fSL_fLNS_15FloatRoundStyleE2EEESK_S1Q_JEEENSA_5SM1004TMEM4LOAD26SM100_TMEM_LOAD_16dp256b4xES14_S1E_NSA_17SM75_U32x4_LDSM_NENSA_21SM90_TMA_STORE_IM2COLES1E_NSA_17SM90_U32x4_STSM_NENSA_39AutoVectorizingCopyWithAssumedAlignmentILi128EEEEEEvvEEEEvNT_6ParamsE --------------------------
	.section	.nv.shared._ZN7cutlass13device_kernelINS_4conv6kernel13ConvUniversalINS1_16ConvProblemShapeILNS1_8OperatorE0ELi3EEENS1_10collective14CollectiveConvINS1_47MainloopSm100TmaUmmaWarpSpecializedImplicitGemmILS5_0ELi26ELi3ELi1ELi2EN4cute5tupleIJNSA_1CILi2EEENSC_ILi1EEESE_EEEEENSB_IJNSC_ILi64EEESH_NSB_IJNSC_ILi32EEEEEEEEENS_6half_tESL_NSA_8TiledMMAINSA_8MMA_AtomIJNSA_20SM100_MMA_F16BF16_SSISL_SL_fLi64ELi64ELNSA_4UMMA5MajorE0ELSQ_0ELNSP_7ScaleInE0ELSR_0EEEEEENSA_6LayoutINSB_IJSE_SE_SE_EEENSB_IJNSC_ILi0EEESW_SW_EEEEENSB_IJNSA_10UnderscoreESZ_SZ_EEEEENS7_6detail27Sm100ImplicitGemmTileTraitsINSA_20SM90_TMA_LOAD_IM2COLENSA_14ComposedLayoutINSA_7SwizzleILi2ELi4ELi3EEENSA_18smem_ptr_flag_bitsILi16EEENSU_INSB_IJNSC_ILi8EEESI_EEENSB_IJSI_SE_EEEEEEEvEENS13_INSA_23SM90_TMA_LOAD_MULTICASTES1E_vEEEENS_8epilogue10collective18CollectiveEpilogueINS1J_23Sm100TmaWarpSpecializedILi3ELi2ELi16ELb1ELb0EEEJSK_NSB_IJNSU_ISH_SE_EENSU_ISI_SE_EEEEESL_NSB_IJNSB_IJllllEEESE_SW_EEESL_S1S_NS1J_6fusion15FusionCallbacksIS1N_NS1T_17LinearCombinationISL_fSL_fLNS_15FloatRoundStyleE2EEESK_S1Q_JEEENSA_5SM1004TMEM4LOAD26SM100_TMEM_LOAD_16dp256b4xES14_S1E_NSA_17SM75_U32x4_LDSM_NENSA_21SM90_TMA_STORE_IM2COLES1E_NSA_17SM90_U32x4_STSM_NENSA_39AutoVectorizingCopyWithAssumedAlignmentILi128EEEEEEvvEEEEvNT_6ParamsE,"aw",@nobits
	.sectionflags	@""
	.align	16
	.zero		1024


//--------------------- .nv.shared.reserved.0     --------------------------
	.section	.nv.shared.reserved.0,"aw",@nobits
	.weak		__nv_reservedSMEM_offset_0_alias
	.size		__nv_reservedSMEM_offset_0_alias, 0, 64
	.other		__nv_reservedSMEM_offset_0_alias,@"STO_CUDA_RESERVED_SHARED STV_DEFAULT"
__nv_reservedSMEM_offset_0_alias:
	.zero		0
.nv.shared.reserved.0:
	.zero		64
	.weak		__nv_reservedSMEM_tcgen05_partition
	.type		__nv_reservedSMEM_tcgen05_partition,@object
	.size		__nv_reservedSMEM_tcgen05_partition,(.L_0 - __nv_reservedSMEM_tcgen05_partition)
__nv_reservedSMEM_tcgen05_partition:
	.zero		32
.L_0:


//--------------------- .nv.global                --------------------------
	.section	.nv.global,"aw",@nobits
.nv.global:
	.type		_ZN39_INTERNAL_922e1b30_4_k_cu_04dd5b20_28004cute1_E,@object
	.size		_ZN39_INTERNAL_922e1b30_4_k_cu_04dd5b20_28004cute1_E,(_ZN39_INTERNAL_922e1b30_4_k_cu_04dd5b20_28004cuda3std3__45__cpo6cbeginE - _ZN39_INTERNAL_922e1b30_4_k_cu_04dd5b20_28004cute1_E)
_ZN39_INTERNAL_922e1b30_4_k_cu_04dd5b20_28004cute1_E:
	.zero		1
	.type		_ZN39_INTERNAL_922e1b30_4_k_cu_04dd5b20_28004cuda3std3__45__cpo6cbeginE,@object
	.size		_ZN39_INTERNAL_922e1b30_4_k_cu_04dd5b20_28004cuda3std3__45__cpo6cbeginE,(_ZN39_INTERNAL_922e1b30_4_k_cu_04dd5b20_28004cuda3std3__48in_placeE - _ZN39_INTERNAL_922e1b30_4_k_cu_04dd5b20_28004cuda3std3__45__cpo6cbeginE)
_ZN39_INTERNAL_922e1b30_4_k_cu_04dd5b20_28004cuda3std3__45__cpo6cbeginE:
	.zero		1
	.type		_ZN39_INTERNAL_922e1b30_4_k_cu_04dd5b20_28004cuda3std3__48in_placeE,@object
	.size		_ZN39_INTERNAL_922e1b30_4_k_cu_04dd5b20_28004cuda3std3__48in_placeE,(_ZN39_INTERNAL_922e1b30_4_k_cu_04dd5b20_28004cuda3std6ranges3__45__cpo9iter_moveE - _ZN39_INTERNAL_922e1b30_4_k_cu_04dd5b20_28004cuda3std3__48in_placeE)
_ZN39_INTERNAL_922e1b30_4_k_cu_04dd5b20_28004cuda3std3__48in_placeE:
	.zero		1
	.type		_ZN39_INTERNAL_922e1b30_4_k_cu_04dd5b20_28004cuda3std6ranges3__45__cpo9iter_moveE,@object
	.size		_ZN39_INTERNAL_922e1b30_4_k_cu_04dd5b20_28004cuda3std6ranges3__45__cpo9iter_moveE,(_ZN39_INTERNAL_922e1b30_4_k_cu_04dd5b20_28004cuda3std3__45__cpo5beginE - _ZN39_INTERNAL_922e1b30_4_k_cu_04dd5b20_28004cuda3std6ranges3__45__cpo9iter_moveE)
_ZN39_INTERNAL_922e1b30_4_k_cu_04dd5b20_28004cuda3std6ranges3__45__cpo9iter_moveE:
	.zero		1
	.type		_ZN39_INTERNAL_922e1b30_4_k_cu_04dd5b20_28004cuda3std3__45__cpo5beginE,@object
	.size		_ZN39_INTERNAL_922e1b30_4_k_cu_04dd5b20_28004cuda3std3__45__cpo5beginE,(_ZN39_INTERNAL_922e1b30_4_k_cu_04dd5b20_28004cuda3std3__441_GLOBAL__N__922e1b30_4_k_cu_04dd5b20_28006ignoreE - _ZN39_INTERNAL_922e1b30_4_k_cu_04dd5b20_28004cuda3std3__45__cpo5beginE)
_ZN39_INTERNAL_922e1b30_4_k_cu_04dd5b20_28004cuda3std3__45__cpo5beginE:
	.zero		1
	.type		_ZN39_INTERNAL_922e1b30_4_k_cu_04dd5b20_28004cuda3std3__441_GLOBAL__N__922e1b30_4_k_cu_04dd5b20_28006ignoreE,@object
	.size		_ZN39_INTERNAL_922e1b30_4_k_cu_04dd5b20_28004cuda3std3__441_GLOBAL__N__922e1b30_4_k_cu_04dd5b20_28006ignoreE,(_ZN39_INTERNAL_922e1b30_4_k_cu_04dd5b20_28004cute7productE - _ZN39_INTERNAL_922e1b30_4_k_cu_04dd5b20_28004cuda3std3__441_GLOBAL__N__922e1b30_4_k_cu_04dd5b20_28006ignoreE)
_ZN39_INTERNAL_922e1b30_4_k_cu_04dd5b20_28004cuda3std3__441_GLOBAL__N__922e1b30_4_k_cu_04dd5b20_28006ignoreE:
	.zero		1
	.type		_ZN39_INTERNAL_922e1b30_4_k_cu_04dd5b20_28004cute7productE,@object
	.size		_ZN39_INTERNAL_922e1b30_4_k_cu_04dd5b20_28004cute7productE,(_ZN39_INTERNAL_922e1b30_4_k_cu_04dd5b20_28004cuda3std3__45__cpo3endE - _ZN39_INTERNAL_922e1b30_4_k_cu_04dd5b20_28004cute7productE)
_ZN39_INTERNAL_922e1b30_4_k_cu_04dd5b20_28004cute7productE:
	.zero		1
	.type		_ZN39_INTERNAL_922e1b30_4_k_cu_04dd5b20_28004cuda3std3__45__cpo3endE,@object
	.size		_ZN39_INTERNAL_922e1b30_4_k_cu_04dd5b20_28004cuda3std3__45__cpo3endE,(_ZN39_INTERNAL_922e1b30_4_k_cu_04dd5b20_28004cuda3std3__419piecewise_constructE - _ZN39_INTERNAL_922e1b30_4_k_cu_04dd5b20_28004cuda3std3__45__cpo3endE)
_ZN39_INTERNAL_922e1b30_4_k_cu_04dd5b20_28004cuda3std3__45__cpo3endE:
	.zero		1
	.type		_ZN39_INTERNAL_922e1b30_4_k_cu_04dd5b20_28004cuda3std3__419piecewise_constructE,@object
	.size		_ZN39_INTERNAL_922e1b30_4_k_cu_04dd5b20_28004cuda3std3__419piecewise_constructE,(_ZN39_INTERNAL_922e1b30_4_k_cu_04dd5b20_28004cuda3std3__45__cpo4cendE - _ZN39_INTERNAL_922e1b30_4_k_cu_04dd5b20_28004cuda3std3__419piecewise_constructE)
_ZN39_INTERNAL_922e1b30_4_k_cu_04dd5b20_28004cuda3std3__419piecewise_constructE:
	.zero		1
	.type		_ZN39_INTERNAL_922e1b30_4_k_cu_04dd5b20_28004cuda3std3__45__cpo4cendE,@object
	.size		_ZN39_INTERNAL_922e1b30_4_k_cu_04dd5b20_28004cuda3std3__45__cpo4cendE,(_ZN39_INTERNAL_922e1b30_4_k_cu_04dd5b20_28004cuda3std6ranges3__45__cpo4swapE - _ZN39_INTERNAL_922e1b30_4_k_cu_04dd5b20_28004cuda3std3__45__cpo4cendE)
_ZN39_INTERNAL_922e1b30_4_k_cu_04dd5b20_28004cuda3std3__45__cpo4cendE:
	.zero		1
	.type		_ZN39_INTERNAL_922e1b30_4_k_cu_04dd5b20_28004cuda3std6ranges3__45__cpo4swapE,@object
	.size		_ZN39_INTERNAL_922e1b30_4_k_cu_04dd5b20_28004cuda3std6ranges3__45__cpo4swapE,(.L_10 - _ZN39_INTERNAL_922e1b30_4_k_cu_04dd5b20_28004cuda3std6ranges3__45__cpo4swapE)
_ZN39_INTERNAL_922e1b30_4_k_cu_04dd5b20_28004cuda3std6ranges3__45__cpo4swapE:
	.zero		1
.L_10:


//--------------------- .nv.constant0._ZN7cutlass13device_kernelINS_4conv6kernel13ConvUniversalINS1_16ConvProblemShapeILNS1_8OperatorE0ELi3EEENS1_10collective14CollectiveConvINS1_47MainloopSm100TmaUmmaWarpSpecializedImplicitGemmILS5_0ELi26ELi3ELi1ELi2EN4cute5tupleIJNSA_1CILi2EEENSC_ILi1EEESE_EEEEENSB_IJNSC_ILi64EEESH_NSB_IJNSC_ILi32EEEEEEEEENS_6half_tESL_NSA_8TiledMMAINSA_8MMA_AtomIJNSA_20SM100_MMA_F16BF16_SSISL_SL_fLi64ELi64ELNSA_4UMMA5MajorE0ELSQ_0ELNSP_7ScaleInE0ELSR_0EEEEEENSA_6LayoutINSB_IJSE_SE_SE_EEENSB_IJNSC_ILi0EEESW_SW_EEEEENSB_IJNSA_10UnderscoreESZ_SZ_EEEEENS7_6detail27Sm100ImplicitGemmTileTraitsINSA_20SM90_TMA_LOAD_IM2COLENSA_14ComposedLayoutINSA_7SwizzleILi2ELi4ELi3EEENSA_18smem_ptr_flag_bitsILi16EEENSU_INSB_IJNSC_ILi8EEESI_EEENSB_IJSI_SE_EEEEEEEvEENS13_INSA_23SM90_TMA_LOAD_MULTICASTES1E_vEEEENS_8epilogue10collective18CollectiveEpilogueINS1J_23Sm100TmaWarpSpecializedILi3ELi2ELi16ELb1ELb0EEEJSK_NSB_IJNSU_ISH_SE_EENSU_ISI_SE_EEEEESL_NSB_IJNSB_IJllllEEESE_SW_EEESL_S1S_NS1J_6fusion15FusionCallbacksIS1N_NS1T_17LinearCombinationISL_fSL_fLNS_15FloatRoundStyleE2EEESK_S1Q_JEEENSA_5SM1004TMEM4LOAD26SM100_TMEM_LOAD_16dp256b4xES14_S1E_NSA_17SM75_U32x4_LDSM_NENSA_21SM90_TMA_STORE_IM2COLES1E_NSA_17SM90_U32x4_STSM_NENSA_39AutoVectorizingCopyWithAssumedAlignmentILi128EEEEEEvvEEEEvNT_6ParamsE --------------------------
	.section	.nv.constant0._ZN7cutlass13device_kernelINS_4conv6kernel13ConvUniversalINS1_16ConvProblemShapeILNS1_8OperatorE0ELi3EEENS1_10collective14CollectiveConvINS1_47MainloopSm100TmaUmmaWarpSpecializedImplicitGemmILS5_0ELi26ELi3ELi1ELi2EN4cute5tupleIJNSA_1CILi2EEENSC_ILi1EEESE_EEEEENSB_IJNSC_ILi64EEESH_NSB_IJNSC_ILi32EEEEEEEEENS_6half_tESL_NSA_8TiledMMAINSA_8MMA_AtomIJNSA_20SM100_MMA_F16BF16_SSISL_SL_fLi64ELi64ELNSA_4UMMA5MajorE0ELSQ_0ELNSP_7ScaleInE0ELSR_0EEEEEENSA_6LayoutINSB_IJSE_SE_SE_EEENSB_IJNSC_ILi0EEESW_SW_EEEEENSB_IJNSA_10UnderscoreESZ_SZ_EEEEENS7_6detail27Sm100ImplicitGemmTileTraitsINSA_20SM90_TMA_LOAD_IM2COLENSA_14ComposedLayoutINSA_7SwizzleILi2ELi4ELi3EEENSA_18smem_ptr_flag_bitsILi16EEENSU_INSB_IJNSC_ILi8EEESI_EEENSB_IJSI_SE_EEEEEEEvEENS13_INSA_23SM90_TMA_LOAD_MULTICASTES1E_vEEEENS_8epilogue10collective18CollectiveEpilogueINS1J_23Sm100TmaWarpSpecializedILi3ELi2ELi16ELb1ELb0EEEJSK_NSB_IJNSU_ISH_SE_EENSU_ISI_SE_EEEEESL_NSB_IJNSB_IJllllEEESE_SW_EEESL_S1S_NS1J_6fusion15FusionCallbacksIS1N_NS1T_17LinearCombinationISL_fSL_fLNS_15FloatRoundStyleE2EEESK_S1Q_JEEENSA_5SM1004TMEM4LOAD26SM100_TMEM_LOAD_16dp256b4xES14_S1E_NSA_17SM75_U32x4_LDSM_NENSA_21SM90_TMA_STORE_IM2COLES1E_NSA_17SM90_U32x4_STSM_NENSA_39AutoVectorizingCopyWithAssumedAlignmentILi128EEEEEEvvEEEEvNT_6ParamsE,"a",@progbits
	.sectionflags	@""
	.align	4
.nv.constant0._ZN7cutlass13device_kernelINS_4conv6kernel13ConvUniversalINS1_16ConvProblemShapeILNS1_8OperatorE0ELi3EEENS1_10collective14CollectiveConvINS1_47MainloopSm100TmaUmmaWarpSpecializedImplicitGemmILS5_0ELi26ELi3ELi1ELi2EN4cute5tupleIJNSA_1CILi2EEENSC_ILi1EEESE_EEEEENSB_IJNSC_ILi64EEESH_NSB_IJNSC_ILi32EEEEEEEEENS_6half_tESL_NSA_8TiledMMAINSA_8MMA_AtomIJNSA_20SM100_MMA_F16BF16_SSISL_SL_fLi64ELi64ELNSA_4UMMA5MajorE0ELSQ_0ELNSP_7ScaleInE0ELSR_0EEEEEENSA_6LayoutINSB_IJSE_SE_SE_EEENSB_IJNSC_ILi0EEESW_SW_EEEEENSB_IJNSA_10UnderscoreESZ_SZ_EEEEENS7_6detail27Sm100ImplicitGemmTileTraitsINSA_20SM90_TMA_LOAD_IM2COLENSA_14ComposedLayoutINSA_7SwizzleILi2ELi4ELi3EEENSA_18smem_ptr_flag_bitsILi16EEENSU_INSB_IJNSC_ILi8EEESI_EEENSB_IJSI_SE_EEEEEEEvEENS13_INSA_23SM90_TMA_LOAD_MULTICASTES1E_vEEEENS_8epilogue10collective18CollectiveEpilogueINS1J_23Sm100TmaWarpSpecializedILi3ELi2ELi16ELb1ELb0EEEJSK_NSB_IJNSU_ISH_SE_EENSU_ISI_SE_EEEEESL_NSB_IJNSB_IJllllEEESE_SW_EEESL_S1S_NS1J_6fusion15FusionCallbacksIS1N_NS1T_17LinearCombinationISL_fSL_fLNS_15FloatRoundStyleE2EEESK_S1Q_JEEENSA_5SM1004TMEM4LOAD26SM100_TMEM_LOAD_16dp256b4xES14_S1E_NSA_17SM75_U32x4_LDSM_NENSA_21SM90_TMA_STORE_IM2COLES1E_NSA_17SM90_U32x4_STSM_NENSA_39AutoVectorizingCopyWithAssumedAlignmentILi128EEEEEEvvEEEEvNT_6ParamsE:
	.zero		3200


//--------------------- SYMBOLS --------------------------

	.type		.nv.reservedSmem.offset0,@object
	.size		.nv.reservedSmem.offset0,0x4
	.type		.nv.reservedSmem.cap,@object
	.size		.nv.reservedSmem.cap,0x4
	.type		__assertfail,@function
